	.target	sm_90a

	.elftype	@"ET_EXEC"


//--------------------- .note.nv.tkinfo           --------------------------
	.section	.note.nv.tkinfo,"",@"SHT_NOTE"
	.sectionflags	@"SHF_NOTE_NV_TKINFO"
	.tkinfo
        /*0018*/ 	.word	0x00000002
        /*0030*/ 	.string	""
        /*0030*/ 	.string	"ptxas"
        /*0030*/ 	.string	"Cuda compilation tools, release 13.0, V13.0.88"
        /*0030*/ 	.string	"Build cuda_13.0.r13.0/compiler.36424714_0"
        /*0030*/ 	.string	"-arch sm_90a -m 64 "



//--------------------- .note.nv.cuinfo           --------------------------
	.section	.note.nv.cuinfo,"",@"SHT_NOTE"
	.sectionflags	@"SHF_NOTE_NV_CUINFO"
        /*0018*/ 	.short	0x0002
        /*001a*/ 	.short	0x005a
        /*001c*/ 	.short	0x0082
	.zero		2


//--------------------- .nv.info                  --------------------------
	.section	.nv.info,"",@"SHT_CUDA_INFO"
	.align	4


	//----- nvinfo : EIATTR_REGCOUNT
	.align		4
        /*0000*/ 	.byte	0x04, 0x2f
        /*0002*/ 	.short	(.L_15 - .L_14)
	.align		4
.L_14:
        /*0004*/ 	.word	index@(_ZN7cutlass13device_kernelINS_4gemm6kernel13GemmUniversalIN4cute5tupleIJiiiiEEENS1_10collective13CollectiveMmaINS1_34MainloopSm90TmaGmmaWarpSpecializedILi3ENS5_IJNS4_1CILi1EEESB_SB_EEENS1_32KernelTmaWarpSpecializedPingpongEEENS5_IJNSA_ILi64EEENSA_ILi256EEESF_EEENS_10tfloat32_tENS5_IJlSB_lEEESI_SJ_NS4_8TiledMMAINS4_8MMA_AtomIJNS4_4SM904GMMA30MMA_64x256x8_F32TF32TF32_SS_TNILNSN_7ScaleInE1ELSP_1EEEEEENS4_6LayoutISC_NS5_IJNSA_ILi0EEEST_ST_EEEEENS5_IJNS4_10UnderscoreESW_SW_EEEEENS4_13SM90_TMA_LOADENS4_14ComposedLayoutINS4_7SwizzleILi3ELi4ELi3EEENS4_18smem_ptr_flag_bitsILi32EEENSS_INS5_IJNSA_ILi8EEENSA_ILi32EEEEEENS5_IJS16_SB_EEEEEEEvNS4_8identityESZ_S1A_vS1B_EENS_8epilogue10collective6detail29Sm90TmaWarpSpecializedAdapterINS1E_15DefaultEpilogueISI_SJ_SJ_NS1D_6thread17LinearCombinationISI_Li1EffLNS1I_9ScaleType4KindE0ELNS_15FloatRoundStyleE2ESI_EENS1_15EpilogueDefaultEEEEEvvEEEEvNT_6ParamsE)
        /*0008*/ 	.word	0x000000a8


	//----- nvinfo : EIATTR_FRAME_SIZE
	.align		4
.L_15:
        /*000c*/ 	.byte	0x04, 0x11
        /*000e*/ 	.short	(.L_17 - .L_16)
	.align		4
.L_16:
        /*0010*/ 	.word	index@(_ZN7cutlass13device_kernelINS_4gemm6kernel13GemmUniversalIN4cute5tupleIJiiiiEEENS1_10collective13CollectiveMmaINS1_34MainloopSm90TmaGmmaWarpSpecializedILi3ENS5_IJNS4_1CILi1EEESB_SB_EEENS1_32KernelTmaWarpSpecializedPingpongEEENS5_IJNSA_ILi64EEENSA_ILi256EEESF_EEENS_10tfloat32_tENS5_IJlSB_lEEESI_SJ_NS4_8TiledMMAINS4_8MMA_AtomIJNS4_4SM904GMMA30MMA_64x256x8_F32TF32TF32_SS_TNILNSN_7ScaleInE1ELSP_1EEEEEENS4_6LayoutISC_NS5_IJNSA_ILi0EEEST_ST_EEEEENS5_IJNS4_10UnderscoreESW_SW_EEEEENS4_13SM90_TMA_LOADENS4_14ComposedLayoutINS4_7SwizzleILi3ELi4ELi3EEENS4_18smem_ptr_flag_bitsILi32EEENSS_INS5_IJNSA_ILi8EEENSA_ILi32EEEEEENS5_IJS16_SB_EEEEEEEvNS4_8identityESZ_S1A_vS1B_EENS_8epilogue10collective6detail29Sm90TmaWarpSpecializedAdapterINS1E_15DefaultEpilogueISI_SJ_SJ_NS1D_6thread17LinearCombinationISI_Li1EffLNS1I_9ScaleType4KindE0ELNS_15FloatRoundStyleE2ESI_EENS1_15EpilogueDefaultEEEEEvvEEEEvNT_6ParamsE)
        /*0014*/ 	.word	0x00000008


	//----- nvinfo : EIATTR_MIN_STACK_SIZE
	.align		4
.L_17:
        /*0018*/ 	.byte	0x04, 0x12
        /*001a*/ 	.short	(.L_19 - .L_18)
	.align		4
.L_18:
        /*001c*/ 	.word	index@(_ZN7cutlass13device_kernelINS_4gemm6kernel13GemmUniversalIN4cute5tupleIJiiiiEEENS1_10collective13CollectiveMmaINS1_34MainloopSm90TmaGmmaWarpSpecializedILi3ENS5_IJNS4_1CILi1EEESB_SB_EEENS1_32KernelTmaWarpSpecializedPingpongEEENS5_IJNSA_ILi64EEENSA_ILi256EEESF_EEENS_10tfloat32_tENS5_IJlSB_lEEESI_SJ_NS4_8TiledMMAINS4_8MMA_AtomIJNS4_4SM904GMMA30MMA_64x256x8_F32TF32TF32_SS_TNILNSN_7ScaleInE1ELSP_1EEEEEENS4_6LayoutISC_NS5_IJNSA_ILi0EEEST_ST_EEEEENS5_IJNS4_10UnderscoreESW_SW_EEEEENS4_13SM90_TMA_LOADENS4_14ComposedLayoutINS4_7SwizzleILi3ELi4ELi3EEENS4_18smem_ptr_flag_bitsILi32EEENSS_INS5_IJNSA_ILi8EEENSA_ILi32EEEEEENS5_IJS16_SB_EEEEEEEvNS4_8identityESZ_S1A_vS1B_EENS_8epilogue10collective6detail29Sm90TmaWarpSpecializedAdapterINS1E_15DefaultEpilogueISI_SJ_SJ_NS1D_6thread17LinearCombinationISI_Li1EffLNS1I_9ScaleType4KindE0ELNS_15FloatRoundStyleE2ESI_EENS1_15EpilogueDefaultEEEEEvvEEEEvNT_6ParamsE)
        /*0020*/ 	.word	0x00000008
.L_19:


//--------------------- .nv.compat                --------------------------
	.section	.nv.compat,"",@"SHT_CUDA_COMPAT_INFO"
	.align	4
        /*0000*/ 	.byte	0x02, 0x09, 0x01, 0x00, 0x02, 0x02, 0x04, 0x00, 0x02, 0x05, 0x05, 0x00, 0x03, 0x07, 0x01, 0x01
        /*0010*/ 	.byte	0x02, 0x03, 0x01, 0x00, 0x02, 0x06, 0x01, 0x00, 0x04, 0x0b, 0x08, 0x00, 0x00, 0x00, 0x00, 0x00
        /*0020*/ 	.byte	0x00, 0x00, 0x00, 0x00


//--------------------- .nv.info._ZN7cutlass13device_kernelINS_4gemm6kernel13GemmUniversalIN4cute5tupleIJiiiiEEENS1_10collective13CollectiveMmaINS1_34MainloopSm90TmaGmmaWarpSpecializedILi3ENS5_IJNS4_1CILi1EEESB_SB_EEENS1_32KernelTmaWarpSpecializedPingpongEEENS5_IJNSA_ILi64EEENSA_ILi256EEESF_EEENS_10tfloat32_tENS5_IJlSB_lEEESI_SJ_NS4_8TiledMMAINS4_8MMA_AtomIJNS4_4SM904GMMA30MMA_64x256x8_F32TF32TF32_SS_TNILNSN_7ScaleInE1ELSP_1EEEEEENS4_6LayoutISC_NS5_IJNSA_ILi0EEEST_ST_EEEEENS5_IJNS4_10UnderscoreESW_SW_EEEEENS4_13SM90_TMA_LOADENS4_14ComposedLayoutINS4_7SwizzleILi3ELi4ELi3EEENS4_18smem_ptr_flag_bitsILi32EEENSS_INS5_IJNSA_ILi8EEENSA_ILi32EEEEEENS5_IJS16_SB_EEEEEEEvNS4_8identityESZ_S1A_vS1B_EENS_8epilogue10collective6detail29Sm90TmaWarpSpecializedAdapterINS1E_15DefaultEpilogueISI_SJ_SJ_NS1D_6thread17LinearCombinationISI_Li1EffLNS1I_9ScaleType4KindE0ELNS_15FloatRoundStyleE2ESI_EENS1_15EpilogueDefaultEEEEEvvEEEEvNT_6ParamsE --------------------------
	.section	.nv.info._ZN7cutlass13device_kernelINS_4gemm6kernel13GemmUniversalIN4cute5tupleIJiiiiEEENS1_10collective13CollectiveMmaINS1_34MainloopSm90TmaGmmaWarpSpecializedILi3ENS5_IJNS4_1CILi1EEESB_SB_EEENS1_32KernelTmaWarpSpecializedPingpongEEENS5_IJNSA_ILi64EEENSA_ILi256EEESF_EEENS_10tfloat32_tENS5_IJlSB_lEEESI_SJ_NS4_8TiledMMAINS4_8MMA_AtomIJNS4_4SM904GMMA30MMA_64x256x8_F32TF32TF32_SS_TNILNSN_7ScaleInE1ELSP_1EEEEEENS4_6LayoutISC_NS5_IJNSA_ILi0EEEST_ST_EEEEENS5_IJNS4_10UnderscoreESW_SW_EEEEENS4_13SM90_TMA_LOADENS4_14ComposedLayoutINS4_7SwizzleILi3ELi4ELi3EEENS4_18smem_ptr_flag_bitsILi32EEENSS_INS5_IJNSA_ILi8EEENSA_ILi32EEEEEENS5_IJS16_SB_EEEEEEEvNS4_8identityESZ_S1A_vS1B_EENS_8epilogue10collective6detail29Sm90TmaWarpSpecializedAdapterINS1E_15DefaultEpilogueISI_SJ_SJ_NS1D_6thread17LinearCombinationISI_Li1EffLNS1I_9ScaleType4KindE0ELNS_15FloatRoundStyleE2ESI_EENS1_15EpilogueDefaultEEEEEvvEEEEvNT_6ParamsE,"",@"SHT_CUDA_INFO"
	.sectionflags	@""
	.align	4


	//----- nvinfo : EIATTR_CUDA_API_VERSION
	.align		4
        /*0000*/ 	.byte	0x04, 0x37
        /*0002*/ 	.short	(.L_21 - .L_20)
.L_20:
        /*0004*/ 	.word	0x00000082


	//----- nvinfo : EIATTR_KPARAM_INFO
	.align		4
.L_21:
        /*0008*/ 	.byte	0x04, 0x17
        /*000a*/ 	.short	(.L_23 - .L_22)
.L_22:
        /*000c*/ 	.word	0x00000000
        /*0010*/ 	.short	0x0000
        /*0012*/ 	.short	0x0070
        /*0014*/ 	.byte	0x00, 0xf0, 0x01, 0x10


	//----- nvinfo : EIATTR_SPARSE_MMA_MASK
	.align		4
.L_23:
        /*0018*/ 	.byte	0x03, 0x50
        /*001a*/ 	.short	0x0000


	//----- nvinfo : EIATTR_MAXREG_COUNT
	.align		4
        /*001c*/ 	.byte	0x03, 0x1b
        /*001e*/ 	.short	0x00a8


	//----- nvinfo : EIATTR_NUM_BARRIERS
	.align		4
        /*0020*/ 	.byte	0x02, 0x4c
        /*0022*/ 	.byte	0x01
	.zero		1


	//----- nvinfo : EIATTR_EXTERNS
	.align		4
        /*0024*/ 	.byte	0x04, 0x0f
        /*0026*/ 	.short	(.L_25 - .L_24)


	//   ....[0]....
	.align		4
.L_24:
        /*0028*/ 	.word	index@(__assertfail)


	//----- nvinfo : EIATTR_ANNOTATIONS
	.align		4
.L_25:
        /*002c*/ 	.byte	0x04, 0x55
        /*002e*/ 	.short	(.L_27 - .L_26)


	//   ....[0]....
.L_26:
        /*0030*/ 	.word	0x00000001
        /*0034*/ 	.byte	0xb0, 0x0a, 0x00, 0x00, 0x01, 0x00, 0x00, 0x00, 0x70, 0xa0, 0x00, 0x00, 0x01, 0x00, 0x00, 0x00
        /*0044*/ 	.byte	0x40, 0xad, 0x00, 0x00


	//----- nvinfo : EIATTR_MERCURY_ISA_VERSION
	.align		4
.L_27:
        /*0048*/ 	.byte	0x03, 0x5f
        /*004a*/ 	.short	0x0101


	//----- nvinfo : EIATTR_INT_WARP_WIDE_INSTR_OFFSETS
	.align		4
        /*004c*/ 	.byte	0x04, 0x31
        /*004e*/ 	.short	(.L_29 - .L_28)


	//   ....[0]....
.L_28:
        /*0050*/ 	.word	0x000003c0


	//   ....[1]....
        /*0054*/ 	.word	0x000003e0


	//   ....[2]....
        /*0058*/ 	.word	0x00000460


	//   ....[3]....
        /*005c*/ 	.word	0x00000470


	//   ....[4]....
        /*0060*/ 	.word	0x00000480


	//   ....[5]....
        /*0064*/ 	.word	0x000004a0


	//   ....[6]....
        /*0068*/ 	.word	0x00000530


	//   ....[7]....
        /*006c*/ 	.word	0x00000550


	//----- nvinfo : EIATTR_COOP_GROUP_MASK_REGIDS
	.align		4
.L_29:
        /*0070*/ 	.byte	0x04, 0x29
        /*0072*/ 	.short	(.L_31 - .L_30)


	//   ....[0]....
.L_30:
        /*0074*/ 	.word	0xffffffff


	//   ....[1]....
        /*0078*/ 	.word	0xffffffff


	//   ....[2]....
        /*007c*/ 	.word	0xffffffff


	//   ....[3]....
        /*0080*/ 	.word	0xffffffff


	//   ....[4]....
        /*0084*/ 	.word	0xffffffff


	//   ....[5]....
        /*0088*/ 	.word	0xffffffff


	//----- nvinfo : EIATTR_COOP_GROUP_INSTR_OFFSETS
	.align		4
.L_31:
        /*008c*/ 	.byte	0x04, 0x28
        /*008e*/ 	.short	(.L_33 - .L_32)


	//   ....[0]....
.L_32:
        /*0090*/ 	.word	0x00000070


	//   ....[1]....
        /*0094*/ 	.word	0x00000080


	//   ....[2]....
        /*0098*/ 	.word	0x00000140


	//   ....[3]....
        /*009c*/ 	.word	0x000002b0


	//   ....[4]....
        /*00a0*/ 	.word	0x000002f0


	//   ....[5]....
        /*00a4*/ 	.word	0x00000340


	//----- nvinfo : EIATTR_REG_RECONFIG
	.align		4
.L_33:
        /*00a8*/ 	.byte	0x01, 0x54
	.zero		2


	//----- nvinfo : EIATTR_SYSCALL_OFFSETS
	.align		4
        /*00ac*/ 	.byte	0x04, 0x46
        /*00ae*/ 	.short	(.L_35 - .L_34)


	//   ....[0]....
.L_34:
        /*00b0*/ 	.word	0x00001560


	//----- nvinfo : EIATTR_MBARRIER_INSTR_OFFSETS
	.align		4
.L_35:
        /*00b4*/ 	.byte	0x04, 0x39
        /*00b6*/ 	.short	(.L_37 - .L_36)


	//   ....[0]....
.L_36:
        /*00b8*/ 	.word	0x00000240
        /*00bc*/ 	.word	0x000000ff
        /*00c0*/ 	.word	0x00000000
        /*00c4*/ 	.short	0x0100
        /*00c6*/ 	.byte	0x08
	.zero		1


	//   ....[1]....
        /*00c8*/ 	.word	0x00000250
        /*00cc*/ 	.word	0x000000ff
        /*00d0*/ 	.word	0x00000018
        /*00d4*/ 	.short	0x0100
        /*00d6*/ 	.byte	0x08
	.zero		1


	//   ....[2]....
        /*00d8*/ 	.word	0x00000260
        /*00dc*/ 	.word	0x000000ff
        /*00e0*/ 	.word	0x00000008
        /*00e4*/ 	.short	0x0100
        /*00e6*/ 	.byte	0x08
	.zero		1


	//   ....[3]....
        /*00e8*/ 	.word	0x00000270
        /*00ec*/ 	.word	0x000000ff
        /*00f0*/ 	.word	0x00000020
        /*00f4*/ 	.short	0x0100
        /*00f6*/ 	.byte	0x08
	.zero		1


	//   ....[4]....
        /*00f8*/ 	.word	0x00000280
        /*00fc*/ 	.word	0x000000ff
        /*0100*/ 	.word	0x00000010
        /*0104*/ 	.short	0x0100
        /*0106*/ 	.byte	0x08
	.zero		1


	//   ....[5]....
        /*0108*/ 	.word	0x00000290
        /*010c*/ 	.word	0x000000ff
        /*0110*/ 	.word	0x00000028
        /*0114*/ 	.short	0x0100
        /*0116*/ 	.byte	0x08
	.zero		1


	//   ....[6]....
        /*0118*/ 	.word	0x00000590
        /*011c*/ 	.word	0x000000ff
        /*0120*/ 	.word	0x00000060
        /*0124*/ 	.short	0x0100
        /*0126*/ 	.byte	0x08
	.zero		1


	//   ....[7]....
        /*0128*/ 	.word	0x00000600
        /*012c*/ 	.word	0x000000ff
        /*0130*/ 	.word	0x00000068
        /*0134*/ 	.short	0x0100
        /*0136*/ 	.byte	0x08
	.zero		1


	//   ....[8]....
        /*0138*/ 	.word	0x00000620
        /*013c*/ 	.word	0x000000ff
        /*0140*/ 	.word	0x00000040
        /*0144*/ 	.short	0x0100
        /*0146*/ 	.byte	0x09
	.zero		1


	//   ....[9]....
        /*0148*/ 	.word	0x00000630
        /*014c*/ 	.word	0x000000ff
        /*0150*/ 	.word	0x00000048
        /*0154*/ 	.short	0x0100
        /*0156*/ 	.byte	0x09
	.zero		1


	//   ....[10]....
        /*0158*/ 	.word	0x00000640
        /*015c*/ 	.word	0x000000ff
        /*0160*/ 	.word	0x00000050
        /*0164*/ 	.short	0x0100
        /*0166*/ 	.byte	0x09
	.zero		1


	//   ....[11]....
        /*0168*/ 	.word	0x00000650
        /*016c*/ 	.word	0x000000ff
        /*0170*/ 	.word	0x00000058
        /*0174*/ 	.short	0x0100
        /*0176*/ 	.byte	0x09
	.zero		1


	//   ....[12]....
        /*0178*/ 	.word	0x00001440
        /*017c*/ 	.word	0x0000009d
        /*0180*/ 	.word	0x00000000
        /*0184*/ 	.short	0x010a
        /*0186*/ 	.byte	0x2a
	.zero		1


	//   ....[13]....
        /*0188*/ 	.word	0x000015e0
        /*018c*/ 	.word	0x00000003
        /*0190*/ 	.word	0x00000000
        /*0194*/ 	.short	0x010a
        /*0196*/ 	.byte	0x3f
	.zero		1


	//   ....[14]....
        /*0198*/ 	.word	0x00001640
        /*019c*/ 	.word	0x00000003
        /*01a0*/ 	.word	0x00000000
        /*01a4*/ 	.short	0x010a
        /*01a6*/ 	.byte	0x3f
	.zero		1


	//   ....[15]....
        /*01a8*/ 	.word	0x00001bd0
        /*01ac*/ 	.word	0x000000ff
        /*01b0*/ 	.word	0x00000000
        /*01b4*/ 	.short	0x010a
        /*01b6*/ 	.byte	0x08
	.zero		1


	//   ....[16]....
        /*01b8*/ 	.word	0x00001c10
        /*01bc*/ 	.word	0x000000ff
        /*01c0*/ 	.word	0x00000000
        /*01c4*/ 	.short	0x010a
        /*01c6*/ 	.byte	0x08
	.zero		1


	//   ....[17]....
        /*01c8*/ 	.word	0x000020a0
        /*01cc*/ 	.word	0x000000ff
        /*01d0*/ 	.word	0x00000000
        /*01d4*/ 	.short	0x0101
        /*01d6*/ 	.byte	0x08
	.zero		1


	//   ....[18]....
        /*01d8*/ 	.word	0x00002190
        /*01dc*/ 	.word	0x0000009e
        /*01e0*/ 	.word	0x00000000
        /*01e4*/ 	.short	0x0101
        /*01e6*/ 	.byte	0x2d
	.zero		1


	//   ....[19]....
        /*01e8*/ 	.word	0x00002260
        /*01ec*/ 	.word	0x000000ff
        /*01f0*/ 	.word	0x00000000
        /*01f4*/ 	.short	0x0101
        /*01f6*/ 	.byte	0x06
	.zero		1


	//   ....[20]....
        /*01f8*/ 	.word	0x00002310
        /*01fc*/ 	.word	0x0000009d
        /*0200*/ 	.word	0x00000010
        /*0204*/ 	.short	0x010a
        /*0206*/ 	.byte	0x2a
	.zero		1


	//   ....[21]....
        /*0208*/ 	.word	0x0000a090
        /*020c*/ 	.word	0x000000a0
        /*0210*/ 	.word	0x00000000
        /*0214*/ 	.short	0x0101
        /*0216*/ 	.byte	0x2d
	.zero		1


	//   ....[22]....
        /*0218*/ 	.word	0x0000a9f0
        /*021c*/ 	.word	0x0000000a
        /*0220*/ 	.word	0x00000018
        /*0224*/ 	.short	0x010a
        /*0226*/ 	.byte	0x3f
	.zero		1


	//   ....[23]....
        /*0228*/ 	.word	0x0000ae50
        /*022c*/ 	.word	0x00000005
        /*0230*/ 	.word	0x00000068
        /*0234*/ 	.short	0x0101
        /*0236*/ 	.byte	0x3f
	.zero		1


	//   ....[24]....
        /*0238*/ 	.word	0x0000b5d0
        /*023c*/ 	.word	0x00000009
        /*0240*/ 	.word	0x00000000
        /*0244*/ 	.short	0x010a
        /*0246*/ 	.byte	0x3f
	.zero		1


	//   ....[25]....
        /*0248*/ 	.word	0x0000b650
        /*024c*/ 	.word	0x00000006
        /*0250*/ 	.word	0x00000000
        /*0254*/ 	.short	0x010a
        /*0256*/ 	.byte	0x3f
	.zero		1


	//   ....[26]....
        /*0258*/ 	.word	0x0000b6e0
        /*025c*/ 	.word	0x00000003
        /*0260*/ 	.word	0x00000000
        /*0264*/ 	.short	0x010a
        /*0266*/ 	.byte	0x3f
	.zero		1


	//   ....[27]....
        /*0268*/ 	.word	0x0000b740
        /*026c*/ 	.word	0x0000009f
        /*0270*/ 	.word	0x00000000
        /*0274*/ 	.short	0x010a
        /*0276*/ 	.byte	0x3f
	.zero		1


	//   ....[28]....
        /*0278*/ 	.word	0x0000b790
        /*027c*/ 	.word	0x00000003
        /*0280*/ 	.word	0x00000000
        /*0284*/ 	.short	0x010a
        /*0286*/ 	.byte	0x3f
	.zero		1


	//   ....[29]....
        /*0288*/ 	.word	0x0000b7f0
        /*028c*/ 	.word	0x00000004
        /*0290*/ 	.word	0x00000000
        /*0294*/ 	.short	0x010a
        /*0296*/ 	.byte	0x3f
	.zero		1


	//   ....[30]....
        /*0298*/ 	.word	0x0000b840
        /*029c*/ 	.word	0x0000009f
        /*02a0*/ 	.word	0x00000010
        /*02a4*/ 	.short	0x010a
        /*02a6*/ 	.byte	0x3f
	.zero		1


	//   ....[31]....
        /*02a8*/ 	.word	0x0000b910
        /*02ac*/ 	.word	0x0000000a
        /*02b0*/ 	.word	0x00000018
        /*02b4*/ 	.short	0x010a
        /*02b6*/ 	.byte	0x3f
	.zero		1


	//   ....[32]....
        /*02b8*/ 	.word	0x0000b9e0
        /*02bc*/ 	.word	0x00000009
        /*02c0*/ 	.word	0x00000000
        /*02c4*/ 	.short	0x010a
        /*02c6*/ 	.byte	0x3f
	.zero		1


	//   ....[33]....
        /*02c8*/ 	.word	0x0000ba30
        /*02cc*/ 	.word	0x00000006
        /*02d0*/ 	.word	0x00000000
        /*02d4*/ 	.short	0x010a
        /*02d6*/ 	.byte	0x3f
	.zero		1


	//----- nvinfo : EIATTR_NUM_MBARRIERS
	.align		4
.L_37:
        /*02d8*/ 	.byte	0x03, 0x38
        /*02da*/ 	.short	0x000c


	//----- nvinfo : EIATTR_EXIT_INSTR_OFFSETS
	.align		4
        /*02dc*/ 	.byte	0x04, 0x1c
        /*02de*/ 	.short	(.L_39 - .L_38)


	//   ....[0]....
.L_38:
        /*02e0*/ 	.word	0x00001160


	//   ....[1]....
        /*02e4*/ 	.word	0x000011c0


	//   ....[2]....
        /*02e8*/ 	.word	0x0000a720


	//   ....[3]....
        /*02ec*/ 	.word	0x0000a750


	//   ....[4]....
        /*02f0*/ 	.word	0x0000b730


	//----- nvinfo : EIATTR_MAX_THREADS
	.align		4
.L_39:
        /*02f4*/ 	.byte	0x04, 0x05
        /*02f6*/ 	.short	(.L_41 - .L_40)
.L_40:
        /*02f8*/ 	.word	0x00000180
        /*02fc*/ 	.word	0x00000001
        /*0300*/ 	.word	0x00000001


	//----- nvinfo : EIATTR_CRS_STACK_SIZE
	.align		4
.L_41:
        /*0304*/ 	.byte	0x04, 0x1e
        /*0306*/ 	.short	(.L_43 - .L_42)
.L_42:
        /*0308*/ 	.word	0x00000000


	//----- nvinfo : EIATTR_CBANK_PARAM_SIZE
	.align		4
.L_43:
        /*030c*/ 	.byte	0x03, 0x19
        /*030e*/ 	.short	0x0470


	//----- nvinfo : EIATTR_PARAM_CBANK
	.align		4
        /*0310*/ 	.byte	0x04, 0x0a
        /*0312*/ 	.short	(.L_45 - .L_44)
	.align		4
.L_44:
        /*0314*/ 	.word	index@(.nv.constant0._ZN7cutlass13device_kernelINS_4gemm6kernel13GemmUniversalIN4cute5tupleIJiiiiEEENS1_10collective13CollectiveMmaINS1_34MainloopSm90TmaGmmaWarpSpecializedILi3ENS5_IJNS4_1CILi1EEESB_SB_EEENS1_32KernelTmaWarpSpecializedPingpongEEENS5_IJNSA_ILi64EEENSA_ILi256EEESF_EEENS_10tfloat32_tENS5_IJlSB_lEEESI_SJ_NS4_8TiledMMAINS4_8MMA_AtomIJNS4_4SM904GMMA30MMA_64x256x8_F32TF32TF32_SS_TNILNSN_7ScaleInE1ELSP_1EEEEEENS4_6LayoutISC_NS5_IJNSA_ILi0EEEST_ST_EEEEENS5_IJNS4_10UnderscoreESW_SW_EEEEENS4_13SM90_TMA_LOADENS4_14ComposedLayoutINS4_7SwizzleILi3ELi4ELi3EEENS4_18smem_ptr_flag_bitsILi32EEENSS_INS5_IJNSA_ILi8EEENSA_ILi32EEEEEENS5_IJS16_SB_EEEEEEEvNS4_8identityESZ_S1A_vS1B_EENS_8epilogue10collective6detail29Sm90TmaWarpSpecializedAdapterINS1E_15DefaultEpilogueISI_SJ_SJ_NS1D_6thread17LinearCombinationISI_Li1EffLNS1I_9ScaleType4KindE0ELNS_15FloatRoundStyleE2ESI_EENS1_15EpilogueDefaultEEEEEvvEEEEvNT_6ParamsE)
        /*0318*/ 	.short	0x0210
        /*031a*/ 	.short	0x0470


	//----- nvinfo : EIATTR_SW_WAR
	.align		4
.L_45:
        /*031c*/ 	.byte	0x04, 0x36
        /*031e*/ 	.short	(.L_47 - .L_46)
.L_46:
        /*0320*/ 	.word	0x00000008
.L_47:


//--------------------- .nv.callgraph             --------------------------
	.section	.nv.callgraph,"",@"SHT_CUDA_CALLGRAPH"
	.align	4
	.sectionentsize	8
	.align		4
        /*0000*/ 	.word	0x00000000
	.align		4
        /*0004*/ 	.word	0xffffffff
	.align		4
        /*0008*/ 	.word	index@(_ZN7cutlass13device_kernelINS_4gemm6kernel13GemmUniversalIN4cute5tupleIJiiiiEEENS1_10collective13CollectiveMmaINS1_34MainloopSm90TmaGmmaWarpSpecializedILi3ENS5_IJNS4_1CILi1EEESB_SB_EEENS1_32KernelTmaWarpSpecializedPingpongEEENS5_IJNSA_ILi64EEENSA_ILi256EEESF_EEENS_10tfloat32_tENS5_IJlSB_lEEESI_SJ_NS4_8TiledMMAINS4_8MMA_AtomIJNS4_4SM904GMMA30MMA_64x256x8_F32TF32TF32_SS_TNILNSN_7ScaleInE1ELSP_1EEEEEENS4_6LayoutISC_NS5_IJNSA_ILi0EEEST_ST_EEEEENS5_IJNS4_10UnderscoreESW_SW_EEEEENS4_13SM90_TMA_LOADENS4_14ComposedLayoutINS4_7SwizzleILi3ELi4ELi3EEENS4_18smem_ptr_flag_bitsILi32EEENSS_INS5_IJNSA_ILi8EEENSA_ILi32EEEEEENS5_IJS16_SB_EEEEEEEvNS4_8identityESZ_S1A_vS1B_EENS_8epilogue10collective6detail29Sm90TmaWarpSpecializedAdapterINS1E_15DefaultEpilogueISI_SJ_SJ_NS1D_6thread17LinearCombinationISI_Li1EffLNS1I_9ScaleType4KindE0ELNS_15FloatRoundStyleE2ESI_EENS1_15EpilogueDefaultEEEEEvvEEEEvNT_6ParamsE)
	.align		4
        /*000c*/ 	.word	index@(__assertfail)
	.align		4
        /*0010*/ 	.word	0x00000000
	.align		4
        /*0014*/ 	.word	0xfffffffe
	.align		4
        /*0018*/ 	.word	0x00000000
	.align		4
        /*001c*/ 	.word	0xfffffffd
	.align		4
        /*0020*/ 	.word	0x00000000
	.align		4
        /*0024*/ 	.word	0xfffffffc


//--------------------- .nv.constant4             --------------------------
	.section	.nv.constant4,"a",@progbits
	.align	8
	.align		8
.nv.constant4:
        /*0000*/ 	.dword	__assertfail
	.align		8
        /*0008*/ 	.dword	__unnamed_1
	.align		8
        /*0010*/ 	.dword	_ZN39_INTERNAL_299c7fee_4_k_cu_10a87a4f_57414cuda3std3__45__cpo5beginE
	.align		8
        /*0018*/ 	.dword	_ZN39_INTERNAL_299c7fee_4_k_cu_10a87a4f_57414cuda3std3__45__cpo3endE
	.align		8
        /*0020*/ 	.dword	_ZN39_INTERNAL_299c7fee_4_k_cu_10a87a4f_57414cuda3std3__45__cpo6cbeginE
	.align		8
        /*0028*/ 	.dword	_ZN39_INTERNAL_299c7fee_4_k_cu_10a87a4f_57414cuda3std3__45__cpo4cendE
	.align		8
        /*0030*/ 	.dword	_ZN39_INTERNAL_299c7fee_4_k_cu_10a87a4f_57414cuda3std3__441_GLOBAL__N__299c7fee_4_k_cu_10a87a4f_57416ignoreE
	.align		8
        /*0038*/ 	.dword	_ZN39_INTERNAL_299c7fee_4_k_cu_10a87a4f_57414cuda3std3__419piecewise_constructE
	.align		8
        /*0040*/ 	.dword	_ZN39_INTERNAL_299c7fee_4_k_cu_10a87a4f_57414cuda3std3__48in_placeE
	.align		8
        /*0048*/ 	.dword	_ZN39_INTERNAL_299c7fee_4_k_cu_10a87a4f_57414cuda3std6ranges3__45__cpo4swapE
	.align		8
        /*0050*/ 	.dword	_ZN39_INTERNAL_299c7fee_4_k_cu_10a87a4f_57414cuda3std6ranges3__45__cpo9iter_moveE
	.align		8
        /*0058*/ 	.dword	_ZN39_INTERNAL_299c7fee_4_k_cu_10a87a4f_57414cute7productE
	.align		8
        /*0060*/ 	.dword	_ZN39_INTERNAL_299c7fee_4_k_cu_10a87a4f_57414cute1_E
	.align		8
        /*0068*/ 	.dword	$str$22
	.align		8
        /*0070*/ 	.dword	$str$23


//--------------------- .text._ZN7cutlass13device_kernelINS_4gemm6kernel13GemmUniversalIN4cute5tupleIJiiiiEEENS1_10collective13CollectiveMmaINS1_34MainloopSm90TmaGmmaWarpSpecializedILi3ENS5_IJNS4_1CILi1EEESB_SB_EEENS1_32KernelTmaWarpSpecializedPingpongEEENS5_IJNSA_ILi64EEENSA_ILi256EEESF_EEENS_10tfloat32_tENS5_IJlSB_lEEESI_SJ_NS4_8TiledMMAINS4_8MMA_AtomIJNS4_4SM904GMMA30MMA_64x256x8_F32TF32TF32_SS_TNILNSN_7ScaleInE1ELSP_1EEEEEENS4_6LayoutISC_NS5_IJNSA_ILi0EEEST_ST_EEEEENS5_IJNS4_10UnderscoreESW_SW_EEEEENS4_13SM90_TMA_LOADENS4_14ComposedLayoutINS4_7SwizzleILi3ELi4ELi3EEENS4_18smem_ptr_flag_bitsILi32EEENSS_INS5_IJNSA_ILi8EEENSA_ILi32EEEEEENS5_IJS16_SB_EEEEEEEvNS4_8identityESZ_S1A_vS1B_EENS_8epilogue10collective6detail29Sm90TmaWarpSpecializedAdapterINS1E_15DefaultEpilogueISI_SJ_SJ_NS1D_6thread17LinearCombinationISI_Li1EffLNS1I_9ScaleType4KindE0ELNS_15FloatRoundStyleE2ESI_EENS1_15EpilogueDefaultEEEEEvvEEEEvNT_6ParamsE --------------------------
	.section	.text._ZN7cutlass13device_kernelINS_4gemm6kernel13GemmUniversalIN4cute5tupleIJiiiiEEENS1_10collective13CollectiveMmaINS1_34MainloopSm90TmaGmmaWarpSpecializedILi3ENS5_IJNS4_1CILi1EEESB_SB_EEENS1_32KernelTmaWarpSpecializedPingpongEEENS5_IJNSA_ILi64EEENSA_ILi256EEESF_EEENS_10tfloat32_tENS5_IJlSB_lEEESI_SJ_NS4_8TiledMMAINS4_8MMA_AtomIJNS4_4SM904GMMA30MMA_64x256x8_F32TF32TF32_SS_TNILNSN_7ScaleInE1ELSP_1EEEEEENS4_6LayoutISC_NS5_IJNSA_ILi0EEEST_ST_EEEEENS5_IJNS4_10UnderscoreESW_SW_EEEEENS4_13SM90_TMA_LOADENS4_14ComposedLayoutINS4_7SwizzleILi3ELi4ELi3EEENS4_18smem_ptr_flag_bitsILi32EEENSS_INS5_IJNSA_ILi8EEENSA_ILi32EEEEEENS5_IJS16_SB_EEEEEEEvNS4_8identityESZ_S1A_vS1B_EENS_8epilogue10collective6detail29Sm90TmaWarpSpecializedAdapterINS1E_15DefaultEpilogueISI_SJ_SJ_NS1D_6thread17LinearCombinationISI_Li1EffLNS1I_9ScaleType4KindE0ELNS_15FloatRoundStyleE2ESI_EENS1_15EpilogueDefaultEEEEEvvEEEEvNT_6ParamsE,"ax",@progbits
	.align	128
.text._ZN7cutlass13device_kernelINS_4gemm6kernel13GemmUniversalIN4cute5tupleIJiiiiEEENS1_10collective13CollectiveMmaINS1_34MainloopSm90TmaGmmaWarpSpecializedILi3ENS5_IJNS4_1CILi1EEESB_SB_EEENS1_32KernelTmaWarpSpecializedPingpongEEENS5_IJNSA_ILi64EEENSA_ILi256EEESF_EEENS_10tfloat32_tENS5_IJlSB_lEEESI_SJ_NS4_8TiledMMAINS4_8MMA_AtomIJNS4_4SM904GMMA30MMA_64x256x8_F32TF32TF32_SS_TNILNSN_7ScaleInE1ELSP_1EEEEEENS4_6LayoutISC_NS5_IJNSA_ILi0EEEST_ST_EEEEENS5_IJNS4_10UnderscoreESW_SW_EEEEENS4_13SM90_TMA_LOADENS4_14ComposedLayoutINS4_7SwizzleILi3ELi4ELi3EEENS4_18smem_ptr_flag_bitsILi32EEENSS_INS5_IJNSA_ILi8EEENSA_ILi32EEEEEENS5_IJS16_SB_EEEEEEEvNS4_8identityESZ_S1A_vS1B_EENS_8epilogue10collective6detail29Sm90TmaWarpSpecializedAdapterINS1E_15DefaultEpilogueISI_SJ_SJ_NS1D_6thread17LinearCombinationISI_Li1EffLNS1I_9ScaleType4KindE0ELNS_15FloatRoundStyleE2ESI_EENS1_15EpilogueDefaultEEEEEvvEEEEvNT_6ParamsE:
        .type           _ZN7cutlass13device_kernelINS_4gemm6kernel13GemmUniversalIN4cute5tupleIJiiiiEEENS1_10collective13CollectiveMmaINS1_34MainloopSm90TmaGmmaWarpSpecializedILi3ENS5_IJNS4_1CILi1EEESB_SB_EEENS1_32KernelTmaWarpSpecializedPingpongEEENS5_IJNSA_ILi64EEENSA_ILi256EEESF_EEENS_10tfloat32_tENS5_IJlSB_lEEESI_SJ_NS4_8TiledMMAINS4_8MMA_AtomIJNS4_4SM904GMMA30MMA_64x256x8_F32TF32TF32_SS_TNILNSN_7ScaleInE1ELSP_1EEEEEENS4_6LayoutISC_NS5_IJNSA_ILi0EEEST_ST_EEEEENS5_IJNS4_10UnderscoreESW_SW_EEEEENS4_13SM90_TMA_LOADENS4_14ComposedLayoutINS4_7SwizzleILi3ELi4ELi3EEENS4_18smem_ptr_flag_bitsILi32EEENSS_INS5_IJNSA_ILi8EEENSA_ILi32EEEEEENS5_IJS16_SB_EEEEEEEvNS4_8identityESZ_S1A_vS1B_EENS_8epilogue10collective6detail29Sm90TmaWarpSpecializedAdapterINS1E_15DefaultEpilogueISI_SJ_SJ_NS1D_6thread17LinearCombinationISI_Li1EffLNS1I_9ScaleType4KindE0ELNS_15FloatRoundStyleE2ESI_EENS1_15EpilogueDefaultEEEEEvvEEEEvNT_6ParamsE,@function
        .size           _ZN7cutlass13device_kernelINS_4gemm6kernel13GemmUniversalIN4cute5tupleIJiiiiEEENS1_10collective13CollectiveMmaINS1_34MainloopSm90TmaGmmaWarpSpecializedILi3ENS5_IJNS4_1CILi1EEESB_SB_EEENS1_32KernelTmaWarpSpecializedPingpongEEENS5_IJNSA_ILi64EEENSA_ILi256EEESF_EEENS_10tfloat32_tENS5_IJlSB_lEEESI_SJ_NS4_8TiledMMAINS4_8MMA_AtomIJNS4_4SM904GMMA30MMA_64x256x8_F32TF32TF32_SS_TNILNSN_7ScaleInE1ELSP_1EEEEEENS4_6LayoutISC_NS5_IJNSA_ILi0EEEST_ST_EEEEENS5_IJNS4_10UnderscoreESW_SW_EEEEENS4_13SM90_TMA_LOADENS4_14ComposedLayoutINS4_7SwizzleILi3ELi4ELi3EEENS4_18smem_ptr_flag_bitsILi32EEENSS_INS5_IJNSA_ILi8EEENSA_ILi32EEEEEENS5_IJS16_SB_EEEEEEEvNS4_8identityESZ_S1A_vS1B_EENS_8epilogue10collective6detail29Sm90TmaWarpSpecializedAdapterINS1E_15DefaultEpilogueISI_SJ_SJ_NS1D_6thread17LinearCombinationISI_Li1EffLNS1I_9ScaleType4KindE0ELNS_15FloatRoundStyleE2ESI_EENS1_15EpilogueDefaultEEEEEvvEEEEvNT_6ParamsE,(.L_x_323 - _ZN7cutlass13device_kernelINS_4gemm6kernel13GemmUniversalIN4cute5tupleIJiiiiEEENS1_10collective13CollectiveMmaINS1_34MainloopSm90TmaGmmaWarpSpecializedILi3ENS5_IJNS4_1CILi1EEESB_SB_EEENS1_32KernelTmaWarpSpecializedPingpongEEENS5_IJNSA_ILi64EEENSA_ILi256EEESF_EEENS_10tfloat32_tENS5_IJlSB_lEEESI_SJ_NS4_8TiledMMAINS4_8MMA_AtomIJNS4_4SM904GMMA30MMA_64x256x8_F32TF32TF32_SS_TNILNSN_7ScaleInE1ELSP_1EEEEEENS4_6LayoutISC_NS5_IJNSA_ILi0EEEST_ST_EEEEENS5_IJNS4_10UnderscoreESW_SW_EEEEENS4_13SM90_TMA_LOADENS4_14ComposedLayoutINS4_7SwizzleILi3ELi4ELi3EEENS4_18smem_ptr_flag_bitsILi32EEENSS_INS5_IJNSA_ILi8EEENSA_ILi32EEEEEENS5_IJS16_SB_EEEEEEEvNS4_8identityESZ_S1A_vS1B_EENS_8epilogue10collective6detail29Sm90TmaWarpSpecializedAdapterINS1E_15DefaultEpilogueISI_SJ_SJ_NS1D_6thread17LinearCombinationISI_Li1EffLNS1I_9ScaleType4KindE0ELNS_15FloatRoundStyleE2ESI_EENS1_15EpilogueDefaultEEEEEvvEEEEvNT_6ParamsE)
        .other          _ZN7cutlass13device_kernelINS_4gemm6kernel13GemmUniversalIN4cute5tupleIJiiiiEEENS1_10collective13CollectiveMmaINS1_34MainloopSm90TmaGmmaWarpSpecializedILi3ENS5_IJNS4_1CILi1EEESB_SB_EEENS1_32KernelTmaWarpSpecializedPingpongEEENS5_IJNSA_ILi64EEENSA_ILi256EEESF_EEENS_10tfloat32_tENS5_IJlSB_lEEESI_SJ_NS4_8TiledMMAINS4_8MMA_AtomIJNS4_4SM904GMMA30MMA_64x256x8_F32TF32TF32_SS_TNILNSN_7ScaleInE1ELSP_1EEEEEENS4_6LayoutISC_NS5_IJNSA_ILi0EEEST_ST_EEEEENS5_IJNS4_10UnderscoreESW_SW_EEEEENS4_13SM90_TMA_LOADENS4_14ComposedLayoutINS4_7SwizzleILi3ELi4ELi3EEENS4_18smem_ptr_flag_bitsILi32EEENSS_INS5_IJNSA_ILi8EEENSA_ILi32EEEEEENS5_IJS16_SB_EEEEEEEvNS4_8identityESZ_S1A_vS1B_EENS_8epilogue10collective6detail29Sm90TmaWarpSpecializedAdapterINS1E_15DefaultEpilogueISI_SJ_SJ_NS1D_6thread17LinearCombinationISI_Li1EffLNS1I_9ScaleType4KindE0ELNS_15FloatRoundStyleE2ESI_EENS1_15EpilogueDefaultEEEEEvvEEEEvNT_6ParamsE,@"STO_CUDA_ENTRY STV_DEFAULT"
_ZN7cutlass13device_kernelINS_4gemm6kernel13GemmUniversalIN4cute5tupleIJiiiiEEENS1_10collective13CollectiveMmaINS1_34MainloopSm90TmaGmmaWarpSpecializedILi3ENS5_IJNS4_1CILi1EEESB_SB_EEENS1_32KernelTmaWarpSpecializedPingpongEEENS5_IJNSA_ILi64EEENSA_ILi256EEESF_EEENS_10tfloat32_tENS5_IJlSB_lEEESI_SJ_NS4_8TiledMMAINS4_8MMA_AtomIJNS4_4SM904GMMA30MMA_64x256x8_F32TF32TF32_SS_TNILNSN_7ScaleInE1ELSP_1EEEEEENS4_6LayoutISC_NS5_IJNSA_ILi0EEEST_ST_EEEEENS5_IJNS4_10UnderscoreESW_SW_EEEEENS4_13SM90_TMA_LOADENS4_14ComposedLayoutINS4_7SwizzleILi3ELi4ELi3EEENS4_18smem_ptr_flag_bitsILi32EEENSS_INS5_IJNSA_ILi8EEENSA_ILi32EEEEEENS5_IJS16_SB_EEEEEEEvNS4_8identityESZ_S1A_vS1B_EENS_8epilogue10collective6detail29Sm90TmaWarpSpecializedAdapterINS1E_15DefaultEpilogueISI_SJ_SJ_NS1D_6thread17LinearCombinationISI_Li1EffLNS1I_9ScaleType4KindE0ELNS_15FloatRoundStyleE2ESI_EENS1_15EpilogueDefaultEEEEEvvEEEEvNT_6ParamsE:
[----:B------:R-:W0:Y:S02]  /*0000*/  LDC R1, c[0x0][0x28] ;  /* 0x00000a00ff017b82 */ /* 0x000e240000000800 */
[----:B0-----:R-:W-:Y:S01]  /*0010*/  VIADD R1, R1, 0xfffffff8 ;  /* 0xfffffff801017836 */ /* 0x001fe20000000000 */
[----:B------:R-:W0:Y:S01]  /*0020*/  S2R R4, SR_TID.X ;  /* 0x0000000000047919 */ /* 0x000e220000002100 */
[----:B------:R-:W-:Y:S01]  /*0030*/  ELECT P0, URZ, PT ;  /* 0x00000000003f782f */ /* 0x000fe20003800000 */
[----:B------:R-:W-:Y:S01]  /*0040*/  BSSY B0, `(.L_x_0) ;  /* 0x000000f000007945 */ /* 0x000fe20003800000 */
[--C-:B0-----:R-:W-:Y:S02]  /*0050*/  SHF.R.U32.HI R0, RZ, 0x5, R4.reuse ;  /* 0x00000005ff007819 */ /* 0x101fe40000011604 */
[----:B------:R-:W-:-:S03]  /*0060*/  SHF.R.U32.HI R5, RZ, 0x7, R4 ;  /* 0x00000007ff057819 */ /* 0x000fc60000011604 */
[----:B------:R-:W0:Y:S04]  /*0070*/  SHFL.IDX PT, R2, R0, RZ, 0x1f ;  /* 0x00001fff00027589 */ /* 0x000e2800000e0000 */
[----:B------:R1:W2:Y:S01]  /*0080*/  SHFL.IDX PT, R8, R5, RZ, 0x1f ;  /* 0x00001fff05087589 */ /* 0x0002a200000e0000 */
[----:B0-----:R-:W-:-:S13]  /*0090*/  ISETP.NE.OR P0, PT, R2, RZ, !P0 ;  /* 0x000000ff0200720c */ /* 0x001fda0004705670 */
[----:B-12---:R-:W-:Y:S05]  /*00a0*/  @P0 BRA `(.L_x_1) ;  /* 0x0000000000200947 */ /* 0x006fea0003800000 */
[----:B------:R-:W-:Y:S02]  /*00b0*/  ULDC.64 UR4, c[0x0][0x198] ;  /* 0x0000660000047ab9 */ /* 0x000fe40000000a00 */
[----:B------:R-:W-:Y:S02]  /*00c0*/  UIADD3 UR6, UP0, UR4, 0xf0, URZ ;  /* 0x000000f004067890 */ /* 0x000fe4000ff1e03f */
[----:B------:R-:W-:Y:S02]  /*00d0*/  UIADD3 UR4, UP1, UR4, 0x1f0, URZ ;  /* 0x000001f004047890 */ /* 0x000fe4000ff3e03f */
[----:B------:R-:W-:Y:S02]  /*00e0*/  UIADD3.X UR7, URZ, UR5, URZ, UP0, !UPT ;  /* 0x000000053f077290 */ /* 0x000fe400087fe43f */
[----:B------:R-:W-:-:S07]  /*00f0*/  UIADD3.X UR5, URZ, UR5, URZ, UP1, !UPT ;  /* 0x000000053f057290 */ /* 0x000fce0008ffe43f */
[----:B------:R0:W-:Y:S02]  /*0100*/  UTMACCTL.PF [UR6] ;  /* 0x00000000060079b9 */ /* 0x0001e40008040000 */
[----:B------:R0:W-:Y:S02]  /*0110*/  UTMACCTL.PF [UR4] ;  /* 0x00000000040079b9 */ /* 0x0001e40008040000 */
[----:B0-----:R-:W-:Y:S01]  /*0120*/  NOP ;  /* 0x0000000000007918 */ /* 0x001fe20000000000 */
.L_x_1:
[----:B------:R-:W-:Y:S05]  /*0130*/  BSYNC B0 ;  /* 0x0000000000007941 */ /* 0x000fea0003800000 */
.L_x_0:
[----:B------:R-:W0:Y:S02]  /*0140*/  SHFL.IDX PT, R3, R0, RZ, 0x1f ;  /* 0x00001fff00037589 */ /* 0x000e2400000e0000 */
[----:B0-----:R-:W-:-:S13]  /*0150*/  ISETP.NE.AND P0, PT, R3, RZ, PT ;  /* 0x000000ff0300720c */ /* 0x001fda0003f05270 */
[----:B------:R-:W-:Y:S05]  /*0160*/  @P0 BRA `(.L_x_2) ;  /* 0x0000000000500947 */ /* 0x000fea0003800000 */
[----:B------:R-:W0:Y:S01]  /*0170*/  S2UR UR8, SR_CgaCtaId ;  /* 0x00000000000879c3 */ /* 0x000e220000008800 */
[----:B------:R-:W-:Y:S01]  /*0180*/  UMOV UR4, 0x400 ;  /* 0x0000040000047882 */ /* 0x000fe20000000000 */
[----:B------:R-:W-:Y:S01]  /*0190*/  UMOV UR5, 0x1 ;  /* 0x0000000100057882 */ /* 0x000fe20000000000 */
[----:B------:R-:W-:Y:S01]  /*01a0*/  UMOV UR6, 0x80 ;  /* 0x0000008000067882 */ /* 0x000fe20000000000 */
[----:B------:R-:W-:Y:S01]  /*01b0*/  ELECT P0, URZ, PT ;  /* 0x00000000003f782f */ /* 0x000fe20003800000 */
[----:B------:R-:W-:-:S04]  /*01c0*/  UIADD3 UR6, -UR6, 0x100000, URZ ;  /* 0x0010000006067890 */ /* 0x000fc8000fffe13f */
[----:B------:R-:W-:Y:S02]  /*01d0*/  USHF.L.U32 UR7, UR6, 0xb, URZ ;  /* 0x0000000b06077899 */ /* 0x000fe4000800063f */
[----:B------:R-:W-:Y:S02]  /*01e0*/  USHF.L.U32 UR6, UR6, 0x1, URZ ;  /* 0x0000000106067899 */ /* 0x000fe4000800063f */
[----:B0-----:R-:W-:Y:S02]  /*01f0*/  ULEA UR8, UR8, UR4, 0x18 ;  /* 0x0000000408087291 */ /* 0x001fe4000f8ec03f */
[----:B------:R-:W-:-:S04]  /*0200*/  UIADD3 UR4, -UR5, 0x100000, URZ ;  /* 0x0010000005047890 */ /* 0x000fc8000fffe13f */
[----:B------:R-:W-:Y:S02]  /*0210*/  USHF.L.U32 UR5, UR4, 0xb, URZ ;  /* 0x0000000b04057899 */ /* 0x000fe4000800063f */
[----:B------:R-:W-:Y:S01]  /*0220*/  USHF.L.U32 UR4, UR4, 0x1, URZ ;  /* 0x0000000104047899 */ /* 0x000fe2000800063f */
[----:B------:R-:W0:Y:S11]  /*0230*/  FENCE.VIEW.ASYNC.S ;  /* 0x00000000000073c6 */ /* 0x000e360000000000 */
[----:B0-----:R0:W1:Y:S01]  /*0240*/  SYNCS.EXCH.64 URZ, [UR8], UR4 ;  /* 0x00000004083f75b2 */ /* 0x0010620008000100 */
[----:B------:R0:W2:Y:S01]  /*0250*/  SYNCS.EXCH.64 URZ, [UR8+0x18], UR6 ;  /* 0x00001806083f75b2 */ /* 0x0000a20008000100 */
[----:B------:R0:W3:Y:S01]  /*0260*/  SYNCS.EXCH.64 URZ, [UR8+0x8], UR4 ;  /* 0x00000804083f75b2 */ /* 0x0000e20008000100 */
[----:B------:R0:W4:Y:S01]  /*0270*/  SYNCS.EXCH.64 URZ, [UR8+0x20], UR6 ;  /* 0x00002006083f75b2 */ /* 0x0001220008000100 */
[----:B------:R0:W0:Y:S01]  /*0280*/  SYNCS.EXCH.64 URZ, [UR8+0x10], UR4 ;  /* 0x00001004083f75b2 */ /* 0x0000220008000100 */
[----:B------:R0:W0:Y:S01]  /*0290*/  SYNCS.EXCH.64 URZ, [UR8+0x28], UR6 ;  /* 0x00002806083f75b2 */ /* 0x0000220008000100 */
[----:B------:R-:W-:Y:S01]  /*02a0*/  NOP ;  /* 0x0000000000007918 */ /* 0x000fe20000000000 */
.L_x_2:
[----:B------:R-:W5:Y:S01]  /*02b0*/  SHFL.IDX PT, R6, R0, RZ, 0x1f ;  /* 0x00001fff00067589 */ /* 0x000f6200000e0000 */
[----:B------:R-:W-:Y:S01]  /*02c0*/  ELECT P0, URZ, PT ;  /* 0x00000000003f782f */ /* 0x000fe20003800000 */
[----:B------:R-:W-:Y:S01]  /*02d0*/  NOP ;  /* 0x0000000000007918 */ /* 0x000fe20000000000 */
[----:B------:R-:W-:Y:S01]  /*02e0*/  ELECT P1, URZ, PT ;  /* 0x00000000003f782f */ /* 0x000fe20003820000 */
[----:B------:R-:W1:Y:S01]  /*02f0*/  SHFL.IDX PT, R3, R0, RZ, 0x1f ;  /* 0x00001fff00037589 */ /* 0x000e6200000e0000 */
[----:B0-----:R-:W-:Y:S01]  /*0300*/  UMOV UR4, 0x20 ;  /* 0x0000002000047882 */ /* 0x001fe20000000000 */
[----:B------:R-:W-:Y:S01]  /*0310*/  UMOV UR11, 0x80 ;  /* 0x00000080000b7882 */ /* 0x000fe20000000000 */
[----:B------:R-:W-:Y:S01]  /*0320*/  NOP ;  /* 0x0000000000007918 */ /* 0x000fe20000000000 */
[C---:B------:R-:W-:Y:S01]  /*0330*/  VIADD R33, R8.reuse, 0xffffffff ;  /* 0xffffffff08217836 */ /* 0x040fe20000000000 */
[----:B------:R-:W0:Y:S01]  /*0340*/  SHFL.IDX PT, R5, R5, RZ, 0x1f ;  /* 0x00001fff05057589 */ /* 0x000e2200000e0000 */
[----:B------:R-:W-:Y:S01]  /*0350*/  ULDC.64 UR36, c[0x0][0x208] ;  /* 0x0000820000247ab9 */ /* 0x000fe20000000a00 */
[----:B------:R-:W-:-:S02]  /*0360*/  ISETP.NE.AND P2, PT, R8, RZ, PT ;  /* 0x000000ff0800720c */ /* 0x000fc40003f45270 */
[----:B------:R-:W-:Y:S02]  /*0370*/  ISETP.GE.U32.AND P3, PT, R33, 0x2, PT ;  /* 0x000000022100780c */ /* 0x000fe40003f66070 */
[----:B-----5:R-:W-:Y:S02]  /*0380*/  ISETP.NE.OR P0, PT, R6, RZ, !P0 ;  /* 0x000000ff0600720c */ /* 0x020fe40004705670 */
[----:B-1----:R-:W-:Y:S02]  /*0390*/  ISETP.NE.OR P1, PT, R3, RZ, !P1 ;  /* 0x000000ff0300720c */ /* 0x002fe40004f25670 */
[----:B------:R-:W-:-:S04]  /*03a0*/  SHF.R.S32.HI R3, RZ, 0x1f, R2 ;  /* 0x0000001fff037819 */ /* 0x000fc80000011402 */
[----:B------:R-:W-:-:S05]  /*03b0*/  LEA.HI R3, R3, R2, RZ, 0x2 ;  /* 0x0000000203037211 */ /* 0x000fca00078f10ff */
[----:B------:R-:W-:Y:S01]  /*03c0*/  VOTEU.ALL UP0, P0 ;  /* 0x00000000003f7886 */ /* 0x000fe20000000000 */
[----:B------:R-:W-:Y:S01]  /*03d0*/  LOP3.LUT R3, R3, 0xfffffffc, RZ, 0xc0, !PT ;  /* 0xfffffffc03037812 */ /* 0x000fe200078ec0ff */
[----:B------:R-:W-:-:S03]  /*03e0*/  VOTEU.ALL UP1, P1 ;  /* 0x00000000003f7886 */ /* 0x000fc60000820000 */
[----:B------:R-:W1:Y:S01]  /*03f0*/  @!UP0 S2UR UR7, SR_CgaCtaId ;  /* 0x00000000000789c3 */ /* 0x000e620000008800 */
[----:B------:R-:W-:Y:S01]  /*0400*/  @!UP0 UMOV UR6, 0x400 ;  /* 0x0000040000068882 */ /* 0x000fe20000000000 */
[----:B------:R-:W-:-:S04]  /*0410*/  @!UP0 UIADD3 UR4, -UR4, 0x100000, URZ ;  /* 0x0010000004048890 */ /* 0x000fc8000fffe13f */
[----:B------:R-:W-:Y:S02]  /*0420*/  @!UP0 USHF.L.U32 UR5, UR4, 0xb, URZ ;  /* 0x0000000b04058899 */ /* 0x000fe4000800063f */
[----:B------:R-:W-:Y:S01]  /*0430*/  @!UP0 USHF.L.U32 UR4, UR4, 0x1, URZ ;  /* 0x0000000104048899 */ /* 0x000fe2000800063f */
[----:B------:R-:W-:Y:S01]  /*0440*/  IMAD.IADD R0, R2, 0x1, -R3 ;  /* 0x0000000102007824 */ /* 0x000fe200078e0a03 */
[----:B------:R-:W-:Y:S01]  /*0450*/  @!UP1 UMOV UR9, 0x400 ;  /* 0x0000040000099882 */ /* 0x000fe20000000000 */
[----:B------:R-:W-:Y:S01]  /*0460*/  VOTEU.ALL UP2, P1 ;  /* 0x00000000003f7886 */ /* 0x000fe20000840000 */
[----:B------:R-:W-:Y:S01]  /*0470*/  VOTEU.ALL UP3, P1 ;  /* 0x00000000003f7886 */ /* 0x000fe20000860000 */
[----:B------:R-:W-:Y:S01]  /*0480*/  VOTEU.ALL UP4, P1 ;  /* 0x00000000003f7886 */ /* 0x000fe20000880000 */
[----:B------:R-:W5:Y:S01]  /*0490*/  @!UP1 S2UR UR10, SR_CgaCtaId ;  /* 0x00000000000a99c3 */ /* 0x000f620000008800 */
[----:B------:R-:W-:Y:S01]  /*04a0*/  VOTEU.ALL UP5, P1 ;  /* 0x00000000003f7886 */ /* 0x000fe200008a0000 */
[----:B------:R-:W-:-:S04]  /*04b0*/  SHF.R.S32.HI R3, RZ, 0x1f, R4 ;  /* 0x0000001fff037819 */ /* 0x000fc80000011404 */
[----:B------:R-:W-:-:S04]  /*04c0*/  LEA.HI R3, R3, R4, RZ, 0x7 ;  /* 0x0000000403037211 */ /* 0x000fc800078f38ff */
[----:B------:R-:W-:-:S05]  /*04d0*/  LOP3.LUT R3, R3, 0xffffff80, RZ, 0xc0, !PT ;  /* 0xffffff8003037812 */ /* 0x000fca00078ec0ff */
[----:B------:R-:W-:Y:S01]  /*04e0*/  IMAD.IADD R3, R4, 0x1, -R3 ;  /* 0x0000000104037824 */ /* 0x000fe200078e0a03 */
[----:B-1----:R-:W-:Y:S02]  /*04f0*/  @!UP0 ULEA UR8, UR7, UR6, 0x18 ;  /* 0x0000000607088291 */ /* 0x002fe4000f8ec03f */
[----:B------:R-:W-:-:S04]  /*0500*/  @!UP1 UIADD3 UR6, -UR11, 0x100000, URZ ;  /* 0x001000000b069890 */ /* 0x000fc8000fffe13f */
[----:B------:R-:W-:Y:S02]  /*0510*/  @!UP1 USHF.L.U32 UR7, UR6, 0xb, URZ ;  /* 0x0000000b06079899 */ /* 0x000fe4000800063f */
[----:B------:R-:W-:Y:S01]  /*0520*/  @!UP1 USHF.L.U32 UR6, UR6, 0x1, URZ ;  /* 0x0000000106069899 */ /* 0x000fe2000800063f */
[----:B------:R-:W-:Y:S01]  /*0530*/  VOTEU.ALL UP0, P0 ;  /* 0x00000000003f7886 */ /* 0x000fe20000000000 */
[----:B-----5:R-:W-:Y:S01]  /*0540*/  @!UP1 ULEA UR9, UR10, UR9, 0x18 ;  /* 0x000000090a099291 */ /* 0x020fe2000f8ec03f */
[----:B------:R-:W-:Y:S02]  /*0550*/  VOTEU.ALL UP1, P0 ;  /* 0x00000000003f7886 */ /* 0x000fe40000020000 */
[----:B------:R-:W-:Y:S01]  /*0560*/  ULDC.64 UR10, c[0x0][0x598] ;  /* 0x00016600000a7ab9 */ /* 0x000fe20000000a00 */
[----:B------:R-:W-:Y:S01]  /*0570*/  ISETP.NE.AND P0, PT, R0, 0x3, PT ;  /* 0x000000030000780c */ /* 0x000fe20003f05270 */
[----:B------:R-:W1:Y:S02]  /*0580*/  FENCE.VIEW.ASYNC.S ;  /* 0x00000000000073c6 */ /* 0x000e640000000000 */
[----:B-1----:R1:W2:Y:S01]  /*0590*/  @!UP0 SYNCS.EXCH.64 URZ, [UR8+0x60], UR4 ;  /* 0x00006004083f85b2 */ /* 0x0022a20008000100 */
[----:B------:R-:W-:-:S02]  /*05a0*/  ISETP.NE.U32.AND P1, PT, RZ, UR10, PT ;  /* 0x0000000aff007c0c */ /* 0x000fc4000bf25070 */
[----:B------:R-:W-:Y:S02]  /*05b0*/  ISETP.EQ.OR P0, PT, R0, RZ, !P0 ;  /* 0x000000ff0000720c */ /* 0x000fe40004702670 */
[----:B------:R-:W-:Y:S02]  /*05c0*/  ISETP.NE.AND.EX P1, PT, RZ, UR11, PT, P1 ;  /* 0x0000000bff007c0c */ /* 0x000fe4000bf25310 */
[----:B------:R-:W-:-:S04]  /*05d0*/  ISETP.EQ.AND P0, PT, R8, RZ, P0 ;  /* 0x000000ff0800720c */ /* 0x000fc80000702270 */
[----:B------:R-:W-:-:S04]  /*05e0*/  SEL R16, RZ, 0x1, !P0 ;  /* 0x00000001ff107807 */ /* 0x000fc80004000000 */
[----:B------:R-:W-:Y:S01]  /*05f0*/  SEL R16, R16, 0x2, P3 ;  /* 0x0000000210107807 */ /* 0x000fe20001800000 */
[----:B------:R1:W2:Y:S01]  /*0600*/  @!UP1 SYNCS.EXCH.64 URZ, [UR8+0x68], UR4 ;  /* 0x00006804083f95b2 */ /* 0x0002a20008000100 */
[----:B------:R-:W-:Y:S01]  /*0610*/  NOP ;  /* 0x0000000000007918 */ /* 0x000fe20000000000 */
[----:B------:R1:W2:Y:S01]  /*0620*/  @!UP2 SYNCS.EXCH.64 URZ, [UR9+0x40], UR6 ;  /* 0x00004006093fa5b2 */ /* 0x0002a20008000100 */
[----:B------:R1:W2:Y:S01]  /*0630*/  @!UP3 SYNCS.EXCH.64 URZ, [UR9+0x48], UR6 ;  /* 0x00004806093fb5b2 */ /* 0x0002a20008000100 */
[----:B------:R1:W2:Y:S01]  /*0640*/  @!UP4 SYNCS.EXCH.64 URZ, [UR9+0x50], UR6 ;  /* 0x00005006093fc5b2 */ /* 0x0002a20008000100 */
[----:B------:R1:W2:Y:S01]  /*0650*/  @!UP5 SYNCS.EXCH.64 URZ, [UR9+0x58], UR6 ;  /* 0x00005806093fd5b2 */ /* 0x0002a20008000100 */
[----:B------:R-:W-:Y:S01]  /*0660*/  NOP ;  /* 0x0000000000007918 */ /* 0x000fe20000000000 */
[----:B--234-:R-:W-:Y:S06]  /*0670*/  BAR.SYNC.DEFER_BLOCKING 0x0 ;  /* 0x0000000000007b1d */ /* 0x01cfec0000010000 */
[----:B01----:R-:W-:Y:S05]  /*0680*/  @!P1 BRA `(.L_x_3) ;  /* 0x00000000001c9947 */ /* 0x003fea0003800000 */
[----:B------:R-:W0:Y:S02]  /*0690*/  LDC.64 R6, c[0x0][0x598] ;  /* 0x00016600ff067b82 */ /* 0x000e240000000a00 */
[----:B0-----:R-:W2:Y:S02]  /*06a0*/  LDG.E.64 R6, desc[UR36][R6.64] ;  /* 0x0000002406067981 */ /* 0x001ea4000c1e1b00 */
[----:B--2---:R-:W-:-:S04]  /*06b0*/  ISETP.NE.U32.AND P0, PT, R6, RZ, PT ;  /* 0x000000ff0600720c */ /* 0x004fc80003f05070 */
[----:B------:R-:W-:-:S13]  /*06c0*/  ISETP.NE.AND.EX P0, PT, R7, RZ, PT, P0 ;  /* 0x000000ff0700720c */ /* 0x000fda0003f05300 */
[----:B------:R-:W-:Y:S05]  /*06d0*/  @!P0 BRA `(.L_x_3) ;  /* 0x0000000000088947 */ /* 0x000fea0003800000 */
[----:B------:R1:W5:Y:S01]  /*06e0*/  LD.E R153, desc[UR36][R6.64] ;  /* 0x0000002406997980 */ /* 0x000362000c101900 */
[----:B------:R-:W-:Y:S05]  /*06f0*/  BRA `(.L_x_4) ;  /* 0x0000000000247947 */ /* 0x000fea0003800000 */
.L_x_3:
[----:B------:R-:W-:Y:S02]  /*0700*/  ULDC.64 UR4, c[0x0][0x588] ;  /* 0x0001620000047ab9 */ /* 0x000fe40000000a00 */
[----:B------:R-:W-:-:S04]  /*0710*/  ISETP.NE.U32.AND P0, PT, RZ, UR4, PT ;  /* 0x00000004ff007c0c */ /* 0x000fc8000bf05070 */
[----:B------:R-:W-:-:S13]  /*0720*/  ISETP.NE.AND.EX P0, PT, RZ, UR5, PT, P0 ;  /* 0x00000005ff007c0c */ /* 0x000fda000bf05300 */
[----:B------:R-:W-:Y:S05]  /*0730*/  @!P0 BRA `(.L_x_5) ;  /* 0x00000000000c8947 */ /* 0x000fea0003800000 */
[----:B------:R-:W0:Y:S02]  /*0740*/  LDC.64 R6, c[0x0][0x588] ;  /* 0x00016200ff067b82 */ /* 0x000e240000000a00 */
[----:B0-----:R0:W5:Y:S01]  /*0750*/  LDG.E R153, desc[UR36][R6.64] ;  /* 0x0000002406997981 */ /* 0x001162000c1e1900 */
[----:B------:R-:W-:Y:S05]  /*0760*/  BRA `(.L_x_4) ;  /* 0x0000000000087947 */ /* 0x000fea0003800000 */
.L_x_5:
[----:B------:R-:W-:Y:S02]  /*0770*/  ULDC UR4, c[0x0][0x580] ;  /* 0x0001600000047ab9 */ /* 0x000fe40000000800 */
[----:B------:R-:W-:-:S07]  /*0780*/  IMAD.U32 R153, RZ, RZ, UR4 ;  /* 0x00000004ff997e24 */ /* 0x000fce000f8e00ff */
.L_x_4:
[----:B------:R-:W-:Y:S02]  /*0790*/  ULDC.64 UR4, c[0x0][0x5a0] ;  /* 0x0001680000047ab9 */ /* 0x000fe40000000a00 */
[----:B------:R-:W-:-:S04]  /*07a0*/  ISETP.NE.U32.AND P0, PT, RZ, UR4, PT ;  /* 0x00000004ff007c0c */ /* 0x000fc8000bf05070 */
[----:B------:R-:W-:-:S13]  /*07b0*/  ISETP.NE.AND.EX P0, PT, RZ, UR5, PT, P0 ;  /* 0x00000005ff007c0c */ /* 0x000fda000bf05300 */
[----:B------:R-:W-:Y:S05]  /*07c0*/  @!P0 BRA `(.L_x_6) ;  /* 0x00000000001c8947 */ /* 0x000fea0003800000 */
[----:B01----:R-:W0:Y:S02]  /*07d0*/  LDC.64 R6, c[0x0][0x5a0] ;  /* 0x00016800ff067b82 */ /* 0x003e240000000a00 */
[----:B0-----:R-:W2:Y:S02]  /*07e0*/  LDG.E.64 R6, desc[UR36][R6.64] ;  /* 0x0000002406067981 */ /* 0x001ea4000c1e1b00 */
[----:B--2---:R-:W-:-:S04]  /*07f0*/  ISETP.NE.U32.AND P0, PT, R6, RZ, PT ;  /* 0x000000ff0600720c */ /* 0x004fc80003f05070 */
[----:B------:R-:W-:-:S13]  /*0800*/  ISETP.NE.AND.EX P0, PT, R7, RZ, PT, P0 ;  /* 0x000000ff0700720c */ /* 0x000fda0003f05300 */
[----:B------:R-:W-:Y:S05]  /*0810*/  @!P0 BRA `(.L_x_6) ;  /* 0x0000000000088947 */ /* 0x000fea0003800000 */
[----:B------:R3:W5:Y:S01]  /*0820*/  LD.E R152, desc[UR36][R6.64] ;  /* 0x0000002406987980 */ /* 0x000762000c101900 */
[----:B------:R-:W-:Y:S05]  /*0830*/  BRA `(.L_x_7) ;  /* 0x0000000000247947 */ /* 0x000fea0003800000 */
.L_x_6:
[----:B------:R-:W-:Y:S02]  /*0840*/  ULDC.64 UR4, c[0x0][0x590] ;  /* 0x0001640000047ab9 */ /* 0x000fe40000000a00 */
[----:B------:R-:W-:-:S04]  /*0850*/  ISETP.NE.U32.AND P0, PT, RZ, UR4, PT ;  /* 0x00000004ff007c0c */ /* 0x000fc8000bf05070 */
[----:B------:R-:W-:-:S13]  /*0860*/  ISETP.NE.AND.EX P0, PT, RZ, UR5, PT, P0 ;  /* 0x00000005ff007c0c */ /* 0x000fda000bf05300 */
[----:B------:R-:W-:Y:S05]  /*0870*/  @!P0 BRA `(.L_x_8) ;  /* 0x00000000000c8947 */ /* 0x000fea0003800000 */
[----:B01----:R-:W0:Y:S02]  /*0880*/  LDC.64 R6, c[0x0][0x590] ;  /* 0x00016400ff067b82 */ /* 0x003e240000000a00 */
[----:B0-----:R2:W5:Y:S01]  /*0890*/  LDG.E R152, desc[UR36][R6.64] ;  /* 0x0000002406987981 */ /* 0x001562000c1e1900 */
[----:B------:R-:W-:Y:S05]  /*08a0*/  BRA `(.L_x_7) ;  /* 0x0000000000087947 */ /* 0x000fea0003800000 */
.L_x_8:
[----:B------:R-:W-:Y:S02]  /*08b0*/  ULDC UR4, c[0x0][0x584] ;  /* 0x0001610000047ab9 */ /* 0x000fe40000000800 */
[----:B------:R-:W-:-:S07]  /*08c0*/  IMAD.U32 R152, RZ, RZ, UR4 ;  /* 0x00000004ff987e24 */ /* 0x000fce000f8e00ff */
.L_x_7:
[----:B------:R-:W4:Y:S01]  /*08d0*/  LDC R2, c[0x0][0x65c] ;  /* 0x00019700ff027b82 */ /* 0x000f220000000800 */
[----:B------:R-:W4:Y:S01]  /*08e0*/  S2R R14, SR_CTAID.Y ;  /* 0x00000000000e7919 */ /* 0x000f220000002600 */
[----:B------:R-:W-:Y:S01]  /*08f0*/  ULDC UR6, c[0x0][0x28c] ;  /* 0x0000a30000067ab9 */ /* 0x000fe20000000800 */
[----:B------:R-:W-:Y:S01]  /*0900*/  ISETP.NE.AND P0, PT, R8, 0x2, PT ;  /* 0x000000020800780c */ /* 0x000fe20003f05270 */
[----:B------:R-:W-:Y:S01]  /*0910*/  UIADD3 UR6, UR6, 0x3f, URZ ;  /* 0x0000003f06067890 */ /* 0x000fe2000fffe03f */
[----:B0123--:R-:W0:Y:S01]  /*0920*/  S2R R6, SR_CTAID.X ;  /* 0x0000000000067919 */ /* 0x00fe220000002500 */
[----:B------:R-:W-:Y:S01]  /*0930*/  IMAD.MOV.U32 R7, RZ, RZ, RZ ;  /* 0x000000ffff077224 */ /* 0x000fe200078e00ff */
[----:B------:R-:W-:Y:S01]  /*0940*/  UMOV UR38, URZ ;  /* 0x0000003f00267c82 */ /* 0x000fe20008000000 */
[----:B------:R-:W-:Y:S01]  /*0950*/  USHF.R.S32.HI UR7, URZ, 0x1f, UR6 ;  /* 0x0000001f3f077899 */ /* 0x000fe20008011406 */
[----:B------:R-:W-:Y:S01]  /*0960*/  UMOV UR39, URZ ;  /* 0x0000003f00277c82 */ /* 0x000fe20008000000 */
[----:B------:R-:W-:-:S02]  /*0970*/  ULDC.64 UR8, c[0x0][0x650] ;  /* 0x0001940000087ab9 */ /* 0x000fc40000000a00 */
[----:B------:R-:W-:-:S04]  /*0980*/  ULEA.HI UR7, UR7, UR6, URZ, 0x6 ;  /* 0x0000000607077291 */ /* 0x000fc8000f8f303f */
[----:B------:R-:W-:Y:S01]  /*0990*/  USHF.R.S32.HI UR40, URZ, 0x6, UR7 ;  /* 0x000000063f287899 */ /* 0x000fe20008011407 */
[----:B----4-:R-:W-:-:S13]  /*09a0*/  ISETP.NE.AND P1, PT, R2, 0x1, PT ;  /* 0x000000010200780c */ /* 0x010fda0003f25270 */
[----:B------:R-:W0:Y:S01]  /*09b0*/  @P1 LDC R19, c[0x0][0x10] ;  /* 0x00000400ff131b82 */ /* 0x000e220000000800 */
[----:B------:R-:W-:Y:S02]  /*09c0*/  @P1 IMAD.MOV.U32 R8, RZ, RZ, R14 ;  /* 0x000000ffff081224 */ /* 0x000fe400078e000e */
[----:B------:R-:W-:Y:S02]  /*09d0*/  @P1 IMAD.MOV.U32 R9, RZ, RZ, RZ ;  /* 0x000000ffff091224 */ /* 0x000fe400078e00ff */
[----:B------:R-:W-:-:S03]  /*09e0*/  @P1 IMAD.MOV.U32 R17, RZ, RZ, RZ ;  /* 0x000000ffff111224 */ /* 0x000fc600078e00ff */
[----:B------:R-:W1:Y:S01]  /*09f0*/  @!P1 LDC R11, c[0x0][0xc] ;  /* 0x00000300ff0b9b82 */ /* 0x000e620000000800 */
[----:B------:R-:W-:Y:S01]  /*0a00*/  ULDC UR4, c[0x0][0xc] ;  /* 0x0000030000047ab9 */ /* 0x000fe20000000800 */
[----:B------:R-:W-:Y:S02]  /*0a10*/  ULDC UR5, c[0x0][0x10] ;  /* 0x0000040000057ab9 */ /* 0x000fe40000000800 */
[----:B------:R-:W-:-:S04]  /*0a20*/  UIMAD.WIDE.U32 UR4, UR4, UR5, URZ ;  /* 0x00000005040472a5 */ /* 0x000fc8000f8e003f */
[----:B------:R-:W2:Y:S01]  /*0a30*/  LDC R2, c[0x0][0x14] ;  /* 0x00000500ff027b82 */ /* 0x000ea20000000800 */
[----:B0-----:R-:W-:-:S04]  /*0a40*/  @P1 IMAD.WIDE.U32 R18, R6, R19, R8 ;  /* 0x0000001306121225 */ /* 0x001fc800078e0008 */
[----:B------:R-:W-:Y:S02]  /*0a50*/  @P1 IMAD.IADD R17, R19, 0x1, R17 ;  /* 0x0000000113111824 */ /* 0x000fe400078e0211 */
[----:B-1----:R-:W-:-:S04]  /*0a60*/  @!P1 IMAD.WIDE.U32 R8, R11, R14, R6 ;  /* 0x0000000e0b089225 */ /* 0x002fc800078e0006 */
[----:B------:R-:W-:Y:S02]  /*0a70*/  @!P1 IMAD.MOV.U32 R18, RZ, RZ, R8 ;  /* 0x000000ffff129224 */ /* 0x000fe400078e0008 */
[----:B------:R-:W-:Y:S02]  /*0a80*/  @!P1 IMAD.MOV.U32 R17, RZ, RZ, R9 ;  /* 0x000000ffff119224 */ /* 0x000fe400078e0009 */
[----:B--2---:R-:W-:-:S04]  /*0a90*/  IMAD.WIDE.U32 R12, R2, UR4, RZ ;  /* 0x00000004020c7c25 */ /* 0x004fc8000f8e00ff */
[----:B------:R-:W-:Y:S01]  /*0aa0*/  IMAD R23, R2, UR5, RZ ;  /* 0x0000000502177c24 */ /* 0x000fe2000f8e02ff */
[----:B------:R0:W-:Y:S03]  /*0ab0*/  STL.64 [R1], R12 ;  /* 0x0000000c01007387 */ /* 0x0001e60000100a00 */
[----:B------:R-:W-:Y:S01]  /*0ac0*/  IMAD.IADD R23, R13, 0x1, R23 ;  /* 0x000000010d177824 */ /* 0x000fe200078e0217 */
[----:B------:R-:W-:Y:S06]  /*0ad0*/  @P0 BRA `(.L_x_9) ;  /* 0x0000000000200947 */ /* 0x000fec0003800000 */
[----:B------:R-:W-:Y:S01]  /*0ae0*/  UISETP.GE.U32.AND UP0, UPT, UR40, 0x3, UPT ;  /* 0x000000032800788c */ /* 0x000fe2000bf06070 */
[----:B------:R-:W-:Y:S01]  /*0af0*/  IADD3 R18, P0, R18, R12, RZ ;  /* 0x0000000c12127210 */ /* 0x000fe20007f1e0ff */
[----:B------:R-:W-:Y:S01]  /*0b00*/  UIMAD.WIDE.U32 UR4, UR40, -0x55555555, URZ ;  /* 0xaaaaaaab280478a5 */ /* 0x000fe2000f8e003f */
[----:B------:R-:W-:-:S03]  /*0b10*/  UMOV UR39, URZ ;  /* 0x0000003f00277c82 */ /* 0x000fc60008000000 */
[----:B------:R-:W-:Y:S01]  /*0b20*/  USHF.R.U32.HI UR4, URZ, 0x1, UR5 ;  /* 0x000000013f047899 */ /* 0x000fe20008011605 */
[----:B------:R-:W-:-:S03]  /*0b30*/  IMAD.X R17, R23, 0x1, R17, P0 ;  /* 0x0000000117117824 */ /* 0x000fc600000e0611 */
[----:B------:R-:W-:Y:S02]  /*0b40*/  UIMAD UR38, UR4, -0x3, UR40 ;  /* 0xfffffffd042678a4 */ /* 0x000fe4000f8e0228 */
[----:B------:R-:W-:-:S12]  /*0b50*/  @UP0 ULOP3.LUT UR39, UR4, 0x1, URZ, 0xc0, !UPT ;  /* 0x0000000104270892 */ /* 0x000fd8000f8ec03f */
.L_x_9:
[----:B------:R-:W-:Y:S01]  /*0b60*/  ISETP.GE.U32.AND P0, PT, R18, UR8, PT ;  /* 0x0000000812007c0c */ /* 0x000fe2000bf06070 */
[----:B------:R-:W-:Y:S01]  /*0b70*/  IMAD.MOV.U32 R19, RZ, RZ, -0x1 ;  /* 0xffffffffff137424 */ /* 0x000fe200078e00ff */
[----:B------:R-:W-:Y:S01]  /*0b80*/  PRMT R8, RZ, 0x7610, R8 ;  /* 0x00007610ff087816 */ /* 0x000fe20000000008 */
[----:B------:R-:W-:Y:S01]  /*0b90*/  IMAD.MOV.U32 R22, RZ, RZ, -0x1 ;  /* 0xffffffffff167424 */ /* 0x000fe200078e00ff */
[----:B------:R-:W-:Y:S01]  /*0ba0*/  ISETP.GE.U32.AND.EX P0, PT, R17, UR9, PT, P0 ;  /* 0x0000000911007c0c */ /* 0x000fe2000bf06100 */
[----:B------:R-:W-:-:S12]  /*0bb0*/  IMAD.MOV.U32 R2, RZ, RZ, -0x1 ;  /* 0xffffffffff027424 */ /* 0x000fd800078e00ff */
[----:B------:R-:W-:Y:S05]  /*0bc0*/  @P0 BRA `(.L_x_10) ;  /* 0x00000004005c0947 */ /* 0x000fea0003800000 */
[----:B------:R-:W1:Y:S01]  /*0bd0*/  LDC.64 R20, c[0x0][0x628] ;  /* 0x00018a00ff147b82 */ /* 0x000e620000000a00 */
[----:B------:R-:W-:Y:S02]  /*0be0*/  IMAD.MOV.U32 R8, RZ, RZ, R18 ;  /* 0x000000ffff087224 */ /* 0x000fe400078e0012 */
[----:B------:R-:W-:-:S05]  /*0bf0*/  IMAD.MOV.U32 R9, RZ, RZ, R17 ;  /* 0x000000ffff097224 */ /* 0x000fca00078e0011 */
[----:B------:R-:W2:Y:S08]  /*0c00*/  LDC R2, c[0x0][0x630] ;  /* 0x00018c00ff027b82 */ /* 0x000eb00000000800 */
[----:B------:R-:W3:Y:S01]  /*0c10*/  LDC.64 R24, c[0x0][0x620] ;  /* 0x00018800ff187b82 */ /* 0x000ee20000000a00 */
[----:B-1----:R-:W-:-:S04]  /*0c20*/  ISETP.NE.U32.AND P0, PT, R20, RZ, PT ;  /* 0x000000ff1400720c */ /* 0x002fc80003f05070 */
[----:B------:R-:W-:-:S13]  /*0c30*/  ISETP.NE.AND.EX P0, PT, R21, RZ, PT, P0 ;  /* 0x000000ff1500720c */ /* 0x000fda0003f05300 */
[----:B--23--:R-:W-:Y:S05]  /*0c40*/  @!P0 BRA `(.L_x_11) ;  /* 0x0000000000288947 */ /* 0x00cfea0003800000 */
[----:B0-----:R-:W0:Y:S02]  /*0c50*/  LDC R13, c[0x0][0x634] ;  /* 0x00018d00ff0d7b82 */ /* 0x001e240000000800 */
[----:B0-----:R-:W-:-:S05]  /*0c60*/  IADD3 R13, P0, R18, R13, RZ ;  /* 0x0000000d120d7210 */ /* 0x001fca0007f1e0ff */
[----:B------:R-:W-:-:S04]  /*0c70*/  IMAD.X R15, RZ, RZ, R17, P0 ;  /* 0x000000ffff0f7224 */ /* 0x000fc800000e0611 */
[----:B------:R-:W-:-:S04]  /*0c80*/  IMAD.WIDE.U32 R8, R15, R20, RZ ;  /* 0x000000140f087225 */ /* 0x000fc800078e00ff */
[----:B------:R-:W-:-:S04]  /*0c90*/  IMAD.WIDE.U32 R10, P0, R13, R21, R8 ;  /* 0x000000150d0a7225 */ /* 0x000fc80007800008 */
[----:B------:R-:W-:-:S04]  /*0ca0*/  IMAD.WIDE.U32 R8, R13, R20, RZ ;  /* 0x000000140d087225 */ /* 0x000fc800078e00ff */
[----:B------:R-:W-:Y:S01]  /*0cb0*/  IMAD.X R13, RZ, RZ, RZ, P0 ;  /* 0x000000ffff0d7224 */ /* 0x000fe200000e06ff */
[----:B------:R-:W-:Y:S01]  /*0cc0*/  IADD3 RZ, P0, R9, R10, RZ ;  /* 0x0000000a09ff7210 */ /* 0x000fe20007f1e0ff */
[----:B------:R-:W-:-:S04]  /*0cd0*/  IMAD.MOV.U32 R12, RZ, RZ, R11 ;  /* 0x000000ffff0c7224 */ /* 0x000fc800078e000b */
[----:B------:R-:W-:-:S08]  /*0ce0*/  IMAD.WIDE.U32.X R8, R15, R21, R12, P0 ;  /* 0x000000150f087225 */ /* 0x000fd000000e040c */
.L_x_11:
[-CC-:B------:R-:W-:Y:S01]  /*0cf0*/  SHF.R.U64 R31, R8, R2.reuse, R9.reuse ;  /* 0x00000002081f7219 */ /* 0x180fe20000001209 */
[----:B0-----:R-:W0:Y:S01]  /*0d00*/  LDC R12, c[0x0][0x618] ;  /* 0x00018600ff0c7b82 */ /* 0x001e220000000800 */
[----:B------:R-:W-:Y:S01]  /*0d10*/  SHF.R.U32.HI R7, RZ, R2, R9 ;  /* 0x00000002ff077219 */ /* 0x000fe20000011609 */
[----:B------:R-:W-:Y:S01]  /*0d20*/  ULDC UR4, c[0x0][0x150] ;  /* 0x0000540000047ab9 */ /* 0x000fe20000000800 */
[----:B------:R-:W-:Y:S01]  /*0d30*/  IADD3 R11, P0, RZ, -R31, RZ ;  /* 0x8000001fff0b7210 */ /* 0x000fe20007f1e0ff */
[----:B------:R-:W-:Y:S01]  /*0d40*/  IMAD.MOV.U32 R19, RZ, RZ, R17 ;  /* 0x000000ffff137224 */ /* 0x000fe200078e0011 */
[----:B------:R-:W-:-:S03]  /*0d50*/  I2FP.F32.U32 R2, R6 ;  /* 0x0000000600027245 */ /* 0x000fc60000201000 */
[----:B------:R-:W1:Y:S01]  /*0d60*/  LDC.64 R26, c[0x0][0x640] ;  /* 0x00019000ff1a7b82 */ /* 0x000e620000000a00 */
[----:B------:R-:W-:Y:S02]  /*0d70*/  IMAD.X R13, RZ, RZ, ~R7, P0 ;  /* 0x000000ffff0d7224 */ /* 0x000fe400000e0e07 */
[----:B------:R-:W-:Y:S01]  /*0d80*/  FMUL R2, R2, UR4 ;  /* 0x0000000402027c20 */ /* 0x000fe20008400000 */
[----:B------:R-:W-:Y:S01]  /*0d90*/  IMAD.WIDE.U32 R8, R11, R24, R18 ;  /* 0x000000180b087225 */ /* 0x000fe200078e0012 */
[----:B------:R-:W-:-:S03]  /*0da0*/  ULDC UR4, c[0x0][0x154] ;  /* 0x0000550000047ab9 */ /* 0x000fc60000000800 */
[----:B------:R-:W-:Y:S01]  /*0db0*/  IMAD R10, R13, R24, RZ ;  /* 0x000000180d0a7224 */ /* 0x000fe200078e02ff */
[----:B------:R-:W2:Y:S01]  /*0dc0*/  LDC R7, c[0x0][0x144] ;  /* 0x00005100ff077b82 */ /* 0x000ea20000000800 */
[----:B------:R-:W3:Y:S02]  /*0dd0*/  F2I.U32.TRUNC.NTZ R2, R2 ;  /* 0x0000000200027305 */ /* 0x000ee4000020f000 */
[----:B------:R-:W-:-:S04]  /*0de0*/  IMAD R11, R11, R25, R10 ;  /* 0x000000190b0b7224 */ /* 0x000fc800078e020a */
[----:B------:R-:W-:Y:S01]  /*0df0*/  IMAD.IADD R9, R9, 0x1, R11 ;  /* 0x0000000109097824 */ /* 0x000fe200078e020b */
[----:B------:R-:W4:Y:S01]  /*0e00*/  LDC R22, c[0x0][0x608] ;  /* 0x00018200ff167b82 */ /* 0x000f220000000800 */
[----:B------:R-:W-:-:S03]  /*0e10*/  IMAD.MOV.U32 R11, RZ, RZ, -0x1 ;  /* 0xffffffffff0b7424 */ /* 0x000fc600078e00ff */
[--C-:B0-----:R-:W-:Y:S02]  /*0e20*/  SHF.R.U64 R20, R8, R12, R9.reuse ;  /* 0x0000000c08147219 */ /* 0x101fe40000001209 */
[----:B------:R-:W-:Y:S02]  /*0e30*/  I2FP.F32.U32 R8, R14 ;  /* 0x0000000e00087245 */ /* 0x000fe40000201000 */
[----:B------:R-:W0:Y:S01]  /*0e40*/  LDC R24, c[0x0][0x658] ;  /* 0x00019600ff187b82 */ /* 0x000e220000000800 */
[----:B-1----:R-:W-:Y:S01]  /*0e50*/  ISETP.NE.U32.AND P0, PT, R26, RZ, PT ;  /* 0x000000ff1a00720c */ /* 0x002fe20003f05070 */
[----:B---3--:R-:W-:Y:S02]  /*0e60*/  IMAD.MOV R10, RZ, RZ, -R2 ;  /* 0x000000ffff0a7224 */ /* 0x008fe400078e0a02 */
[----:B------:R-:W-:Y:S01]  /*0e70*/  FMUL R8, R8, UR4 ;  /* 0x0000000408087c20 */ /* 0x000fe20008400000 */
[----:B------:R-:W-:Y:S02]  /*0e80*/  SHF.R.U32.HI R9, RZ, R12, R9 ;  /* 0x0000000cff097219 */ /* 0x000fe40000011609 */
[----:B------:R-:W-:Y:S01]  /*0e90*/  ISETP.NE.AND.EX P0, PT, R27, RZ, PT, P0 ;  /* 0x000000ff1b00720c */ /* 0x000fe20003f05300 */
[----:B------:R1:W3:Y:S01]  /*0ea0*/  F2I.U32.TRUNC.NTZ R15, R8 ;  /* 0x00000008000f7305 */ /* 0x0002e2000020f000 */
[----:B------:R-:W1:Y:S01]  /*0eb0*/  LDC R19, c[0x0][0x148] ;  /* 0x00005200ff137b82 */ /* 0x000e620000000800 */
[----:B--2---:R-:W-:-:S07]  /*0ec0*/  IMAD R2, R7, R10, R6 ;  /* 0x0000000a07027224 */ /* 0x004fce00078e0206 */
[----:B------:R-:W2:Y:S01]  /*0ed0*/  LDC R25, c[0x0][0x600] ;  /* 0x00018000ff197b82 */ /* 0x000ea20000000800 */
[-CC-:B----4-:R-:W-:Y:S02]  /*0ee0*/  SHF.R.U64 R32, R20, R22.reuse, R9.reuse ;  /* 0x0000001614207219 */ /* 0x190fe40000001209 */
[----:B------:R-:W-:Y:S01]  /*0ef0*/  SHF.R.U32.HI R7, RZ, R22, R9 ;  /* 0x00000016ff077219 */ /* 0x000fe20000011609 */
[----:B------:R-:W-:-:S04]  /*0f00*/  IMAD.MOV.U32 R9, RZ, RZ, 0x1 ;  /* 0x00000001ff097424 */ /* 0x000fc800078e00ff */
[----:B------:R-:W4:Y:S01]  /*0f10*/  LDC R28, c[0x0][0x648] ;  /* 0x00019200ff1c7b82 */ /* 0x000f220000000800 */
[-C--:B0-----:R-:W-:Y:S02]  /*0f20*/  SHF.L.U32 R6, R11, R24.reuse, RZ ;  /* 0x000000180b067219 */ /* 0x081fe400000006ff */
[--C-:B------:R-:W-:Y:S02]  /*0f30*/  SHF.R.U64 R22, R32, R24, R7.reuse ;  /* 0x0000001820167219 */ /* 0x100fe40000001207 */
[----:B------:R-:W-:Y:S02]  /*0f40*/  LOP3.LUT R13, RZ, R6, RZ, 0x33, !PT ;  /* 0x00000006ff0d7212 */ /* 0x000fe400078e33ff */
[-C--:B------:R-:W-:Y:S01]  /*0f50*/  SHF.R.U32.HI R7, RZ, R24.reuse, R7 ;  /* 0x00000018ff077219 */ /* 0x080fe20000011607 */
[----:B------:R-:W0:Y:S01]  /*0f60*/  LDC R29, c[0x0][0x638] ;  /* 0x00018e00ff1d7b82 */ /* 0x000e220000000800 */
[----:B------:R-:W-:Y:S01]  /*0f70*/  SHF.L.U32 R12, R9, R24, RZ ;  /* 0x00000018090c7219 */ /* 0x000fe200000006ff */
[----:B------:R-:W-:-:S06]  /*0f80*/  IMAD.MOV.U32 R6, RZ, RZ, R22 ;  /* 0x000000ffff067224 */ /* 0x000fcc00078e0016 */
[----:B------:R-:W0:Y:S01]  /*0f90*/  LDC R30, c[0x0][0x610] ;  /* 0x00018400ff1e7b82 */ /* 0x000e220000000800 */
[----:B-1-3--:R-:W-:Y:S05]  /*0fa0*/  @!P0 BRA `(.L_x_12) ;  /* 0x0000000000288947 */ /* 0x00afea0003800000 */
[----:B------:R-:W1:Y:S02]  /*0fb0*/  LDC R11, c[0x0][0x64c] ;  /* 0x00019300ff0b7b82 */ /* 0x000e640000000800 */
[----:B-1----:R-:W-:-:S05]  /*0fc0*/  IADD3 R11, P0, R22, R11, RZ ;  /* 0x0000000b160b7210 */ /* 0x002fca0007f1e0ff */
        /* <DEDUP_REMOVED lines=8> */
.L_x_12:
[----:B----4-:R-:W-:Y:S01]  /*1050*/  SHF.R.U64 R6, R6, R28, R7 ;  /* 0x0000001c06067219 */ /* 0x010fe20000001207 */
[----:B--2---:R-:W-:Y:S01]  /*1060*/  VIADD R7, R25, 0xffffffff ;  /* 0xffffffff19077836 */ /* 0x004fe20000000000 */
[----:B------:R-:W-:Y:S01]  /*1070*/  LOP3.LUT R13, R32, R13, RZ, 0xc0, !PT ;  /* 0x0000000d200d7212 */ /* 0x000fe200078ec0ff */
[----:B------:R-:W-:Y:S02]  /*1080*/  IMAD.MOV R15, RZ, RZ, -R15 ;  /* 0x000000ffff0f7224 */ /* 0x000fe400078e0a0f */
[----:B------:R-:W-:Y:S01]  /*1090*/  IMAD.MOV R8, RZ, RZ, -R6 ;  /* 0x000000ffff087224 */ /* 0x000fe200078e0a06 */
[----:B------:R-:W-:Y:S01]  /*10a0*/  LOP3.LUT R7, R20, R7, RZ, 0xc0, !PT ;  /* 0x0000000714077212 */ /* 0x000fe200078ec0ff */
[----:B------:R-:W-:Y:S02]  /*10b0*/  IMAD R13, R12, R6, R13 ;  /* 0x000000060c0d7224 */ /* 0x000fe400078e020d */
[----:B------:R-:W-:Y:S02]  /*10c0*/  @P1 IMAD R2, R19, R15, R14 ;  /* 0x0000000f13021224 */ /* 0x000fe400078e020e */
[----:B0-----:R-:W-:-:S02]  /*10d0*/  IMAD R6, R8, R29, R22 ;  /* 0x0000001d08067224 */ /* 0x001fc400078e0216 */
[----:B------:R-:W-:Y:S02]  /*10e0*/  IMAD R2, R13, R30, R2 ;  /* 0x0000001e0d027224 */ /* 0x000fe400078e0202 */
[----:B------:R-:W-:Y:S02]  /*10f0*/  IMAD R19, R6, R25, R7 ;  /* 0x0000001906137224 */ /* 0x000fe400078e0207 */
[----:B------:R-:W-:-:S03]  /*1100*/  IMAD.MOV.U32 R8, RZ, RZ, 0x1 ;  /* 0x00000001ff087424 */ /* 0x000fc600078e00ff */
[----:B------:R-:W-:Y:S02]  /*1110*/  SEL R22, R19, R2, !P1 ;  /* 0x0000000213167207 */ /* 0x000fe40004800000 */
[----:B------:R-:W-:Y:S01]  /*1120*/  SEL R19, R2, R19, !P1 ;  /* 0x0000001302137207 */ /* 0x000fe20004800000 */
[----:B------:R-:W-:-:S07]  /*1130*/  IMAD.MOV.U32 R2, RZ, RZ, R31 ;  /* 0x000000ffff027224 */ /* 0x000fce00078e001f */
.L_x_10:
[----:B------:R-:W-:Y:S05]  /*1140*/  @!P2 BRA `(.L_x_13) ;  /* 0x000000940078a947 */ /* 0x000fea0003800000 */
[----:B------:R-:W-:-:S13]  /*1150*/  ISETP.GT.U32.AND P0, PT, R33, 0x1, PT ;  /* 0x000000012100780c */ /* 0x000fda0003f04070 */
[----:B------:R-:W-:Y:S05]  /*1160*/  @P0 EXIT ;  /* 0x000000000000094d */ /* 0x000fea0003800000 */
.L_x_14:
[----:B------:R-:W-:-:S08]  /*1170*/  NOP ;  /* 0x0000000000007918 */ /* 0x000fd00000000000 */
[----:B------:R-:W1:Y:S02]  /*1180*/  USETMAXREG.TRY_ALLOC.CTAPOOL UP0, 0xe8 ;  /* 0x000000e8000079c8 */ /* 0x000e640008000600 */
[----:B-1----:R-:W-:-:S13]  /*1190*/  PLOP3.LUT P0, PT, PT, PT, UP0, 0x80, 0x0 ;  /* 0x000000000000781c */ /* 0x002fda0003f0f008 */
[----:B------:R-:W-:Y:S05]  /*11a0*/  @!P0 BRA `(.L_x_14) ;  /* 0xfffffffc00f08947 */ /* 0x000fea000383ffff */
[----:B------:R-:W-:-:S13]  /*11b0*/  LOP3.LUT P0, RZ, R8, 0xff, RZ, 0xc0, !PT ;  /* 0x000000ff08ff7812 */ /* 0x000fda000780c0ff */
[----:B------:R-:W-:Y:S05]  /*11c0*/  @!P0 EXIT ;  /* 0x000000000000894d */ /* 0x000fea0003800000 */
[----:B------:R-:W1:Y:S01]  /*11d0*/  S2UR UR4, SR_CgaCtaId ;  /* 0x00000000000479c3 */ /* 0x000e620000008800 */
[----:B------:R-:W-:Y:S01]  /*11e0*/  VIADD R6, R5, 0xffffffff ;  /* 0xffffffff05067836 */ /* 0x000fe20000000000 */
[----:B------:R-:W-:Y:S01]  /*11f0*/  SHF.R.S32.HI R0, RZ, 0x1f, R3 ;  /* 0x0000001fff007819 */ /* 0x000fe20000011403 */
[----:B------:R-:W-:Y:S01]  /*1200*/  UMOV UR41, 0x400 ;  /* 0x0000040000297882 */ /* 0x000fe20000000000 */
[----:B------:R-:W-:Y:S01]  /*1210*/  UISETP.LT.AND UP0, UPT, UR40, 0x1, UPT ;  /* 0x000000012800788c */ /* 0x000fe2000bf01270 */
[----:B------:R-:W-:Y:S01]  /*1220*/  LOP3.LUT R172, R16, 0x1, RZ, 0xfc, !PT ;  /* 0x0000000110ac7812 */ /* 0x000fe200078efcff */
[----:B------:R-:W-:Y:S01]  /*1230*/  USHF.L.U32 UR44, UR40, 0x1, URZ ;  /* 0x00000001282c7899 */ /* 0x000fe2000800063f */
[----:B------:R-:W-:Y:S01]  /*1240*/  R2UR UR42, R6 ;  /* 0x00000000062a72ca */ /* 0x000fe200000e0000 */
[----:B------:R-:W-:Y:S01]  /*1250*/  USEL UR43, UR40, 0x1, UP0 ;  /* 0x00000001282b7887 */ /* 0x000fe20008000000 */
[CC--:B------:R-:W-:Y:S02]  /*1260*/  LEA.HI R4, R0.reuse, R3.reuse, RZ, 0x2 ;  /* 0x0000000300047211 */ /* 0x0c0fe400078f10ff */
[----:B------:R-:W-:Y:S01]  /*1270*/  LEA.HI R0, R0, R3, RZ, 0x5 ;  /* 0x0000000300007211 */ /* 0x000fe200078f28ff */
[----:B------:R-:W-:Y:S01]  /*1280*/  UIADD3 UR43, -UR43, UR40, URZ ;  /* 0x000000282b2b7290 */ /* 0x000fe2000fffe13f */
[----:B------:R-:W-:-:S02]  /*1290*/  SHF.R.S32.HI R154, RZ, 0x2, R4 ;  /* 0x00000002ff9a7819 */ /* 0x000fc40000011404 */
[----:B------:R-:W-:Y:S02]  /*12a0*/  SHF.R.S32.HI R5, RZ, 0x1f, R4 ;  /* 0x0000001fff057819 */ /* 0x000fe40000011404 */
[----:B------:R-:W-:Y:S02]  /*12b0*/  LOP3.LUT R156, R4, 0xfffffffc, RZ, 0xc0, !PT ;  /* 0xfffffffc049c7812 */ /* 0x000fe400078ec0ff */
[----:B------:R-:W-:Y:S01]  /*12c0*/  LEA.HI R5, R5, R154, RZ, 0x3 ;  /* 0x0000009a05057211 */ /* 0x000fe200078f18ff */
[----:B------:R-:W-:Y:S01]  /*12d0*/  USHF.L.U32 UR42, UR42, 0x3, URZ ;  /* 0x000000032a2a7899 */ /* 0x000fe2000800063f */
[----:B------:R-:W-:Y:S01]  /*12e0*/  ISETP.NE.AND P0, PT, R6, RZ, PT ;  /* 0x000000ff0600720c */ /* 0x000fe20003f05270 */
[----:B------:R-:W-:Y:S01]  /*12f0*/  IMAD.IADD R156, R3, 0x1, -R156 ;  /* 0x00000001039c7824 */ /* 0x000fe200078e0a9c */
[----:B------:R-:W-:Y:S01]  /*1300*/  LOP3.LUT R5, R5, 0xfffffff8, RZ, 0xc0, !PT ;  /* 0xfffffff805057812 */ /* 0x000fe200078ec0ff */
[----:B-1----:R-:W-:Y:S01]  /*1310*/  ULEA UR41, UR4, UR41, 0x18 ;  /* 0x0000002904297291 */ /* 0x002fe2000f8ec03f */
[----:B------:R-:W-:Y:S01]  /*1320*/  SEL R173, RZ, 0x1, P0 ;  /* 0x00000001ffad7807 */ /* 0x000fe20000000000 */
[----:B------:R-:W-:Y:S01]  /*1330*/  IMAD.U32 R158, RZ, RZ, UR42 ;  /* 0x0000002aff9e7e24 */ /* 0x000fe2000f8e00ff */
[----:B------:R-:W-:Y:S01]  /*1340*/  ULDC UR4, c[0x0][0x284] ;  /* 0x0000a10000047ab9 */ /* 0x000fe20000000800 */
[----:B------:R-:W-:Y:S01]  /*1350*/  IMAD.IADD R154, R154, 0x1, -R5 ;  /* 0x000000019a9a7824 */ /* 0x000fe200078e0a05 */
[----:B------:R-:W-:Y:S01]  /*1360*/  UIADD3 UR45, UR41, 0x40, URZ ;  /* 0x00000040292d7890 */ /* 0x000fe2000fffe03f */
[----:B------:R-:W-:-:S02]  /*1370*/  SHF.R.S32.HI R5, RZ, 0x5, R0 ;  /* 0x00000005ff057819 */ /* 0x000fc40000011400 */
[C---:B------:R-:W-:Y:S02]  /*1380*/  LOP3.LUT R160, R158.reuse, 0x8, RZ, 0xc0, !PT ;  /* 0x000000089ea07812 */ /* 0x040fe400078ec0ff */
[--C-:B------:R-:W-:Y:S01]  /*1390*/  SHF.R.S32.HI R155, RZ, 0x1f, R154.reuse ;  /* 0x0000001fff9b7819 */ /* 0x100fe2000001149a */
[C-C-:B------:R-:W-:Y:S01]  /*13a0*/  IMAD R161, R5.reuse, -0x10, -R154.reuse ;  /* 0xfffffff005a17824 */ /* 0x140fe200078e0a9a */
[----:B------:R-:W-:Y:S01]  /*13b0*/  LOP3.LUT R158, R158, 0x8, RZ, 0xc, !PT ;  /* 0x000000089e9e7812 */ /* 0x000fe200078e0cff */
[----:B------:R-:W-:Y:S01]  /*13c0*/  IMAD.U32 R157, RZ, RZ, UR45 ;  /* 0x0000002dff9d7e24 */ /* 0x000fe2000f8e00ff */
[----:B------:R-:W-:Y:S01]  /*13d0*/  LOP3.LUT R160, R160, 0x18, RZ, 0x3c, !PT ;  /* 0x00000018a0a07812 */ /* 0x000fe200078e3cff */
[----:B------:R-:W-:-:S04]  /*13e0*/  IMAD.WIDE R154, R5, 0x10, R154 ;  /* 0x00000010059a7825 */ /* 0x000fc800078e029a */
[----:B------:R-:W-:Y:S02]  /*13f0*/  VIADD R159, R157, UR42 ;  /* 0x0000002a9d9f7c36 */ /* 0x000fe40008000000 */
[----:B------:R-:W-:-:S07]  /*1400*/  VIADD R161, R161, UR4 ;  /* 0x00000004a1a17c36 */ /* 0x000fce0008000000 */
.L_x_290:
[----:B------:R-:W-:Y:S01]  /*1410*/  SHF.L.U32 R0, R173, 0x1f, RZ ;  /* 0x0000001fad007819 */ /* 0x000fe200000006ff */
[----:B------:R-:W-:Y:S02]  /*1420*/  ULDC UR4, c[0x0][0x28c] ;  /* 0x0000a30000047ab9 */ /* 0x000fe40000000800 */
[----:B------:R-:W-:Y:S01]  /*1430*/  ISETP.LT.AND P1, PT, RZ, UR4, PT ;  /* 0x00000004ff007c0c */ /* 0x000fe2000bf21270 */
[----:B------:R-:W1:Y:S02]  /*1440*/  SYNCS.PHASECHK.TRANS64.TRYWAIT P0, [R157+UR42], R0 ;  /* 0x000000009d0075a7 */ /* 0x000e64000800016a */
[----:B01-34-:R-:W-:Y:S10]  /*1450*/  @!P0 BRA `(.L_x_15) ;  /* 0x000000a000b88947 */ /* 0x01bff40003800000 */
.L_x_311:
[----:B------:R-:W-:Y:S05]  /*1460*/  @P1 BRA `(.L_x_16) ;  /* 0x0000000000401947 */ /* 0x000fea0003800000 */
[----:B-1----:R-:W-:Y:S01]  /*1470*/  MOV R0, 0x0 ;  /* 0x0000000000007802 */ /* 0x002fe20000000f00 */
[----:B------:R-:W-:Y:S01]  /*1480*/  ULDC.64 UR4, c[0x4][0x68] ;  /* 0x01001a0000047ab9 */ /* 0x000fe20000000a00 */
[----:B------:R-:W-:Y:S01]  /*1490*/  ULDC.64 UR6, c[0x4][0x8] ;  /* 0x0100020000067ab9 */ /* 0x000fe20000000a00 */
[----:B------:R-:W-:Y:S01]  /*14a0*/  IMAD.U32 R4, RZ, RZ, UR4 ;  /* 0x00000004ff047e24 */ /* 0x000fe2000f8e00ff */
[----:B------:R1:W2:Y:S01]  /*14b0*/  LDC.64 R14, c[0x4][R0] ;  /* 0x01000000000e7b82 */ /* 0x0002a20000000a00 */
[----:B------:R-:W-:Y:S01]  /*14c0*/  IMAD.U32 R5, RZ, RZ, UR5 ;  /* 0x00000005ff057e24 */ /* 0x000fe2000f8e00ff */
[----:B------:R-:W-:Y:S01]  /*14d0*/  ULDC.64 UR4, c[0x4][0x70] ;  /* 0x01001c0000047ab9 */ /* 0x000fe20000000a00 */
[----:B------:R-:W-:Y:S02]  /*14e0*/  IMAD.U32 R10, RZ, RZ, UR6 ;  /* 0x00000006ff0a7e24 */ /* 0x000fe4000f8e00ff */
[----:B------:R-:W-:Y:S02]  /*14f0*/  IMAD.U32 R6, RZ, RZ, UR4 ;  /* 0x00000004ff067e24 */ /* 0x000fe4000f8e00ff */
[----:B------:R-:W-:-:S02]  /*1500*/  IMAD.U32 R7, RZ, RZ, UR5 ;  /* 0x00000005ff077e24 */ /* 0x000fc4000f8e00ff */
[----:B------:R-:W-:Y:S02]  /*1510*/  IMAD.U32 R11, RZ, RZ, UR7 ;  /* 0x00000007ff0b7e24 */ /* 0x000fe4000f8e00ff */
[----:B------:R-:W-:Y:S02]  /*1520*/  IMAD.MOV.U32 R8, RZ, RZ, 0x1e1 ;  /* 0x000001e1ff087424 */ /* 0x000fe400078e00ff */
[----:B0-----:R-:W-:Y:S02]  /*1530*/  IMAD.MOV.U32 R12, RZ, RZ, 0x1 ;  /* 0x00000001ff0c7424 */ /* 0x001fe400078e00ff */
[----:B-1----:R-:W-:-:S07]  /*1540*/  IMAD.MOV.U32 R13, RZ, RZ, RZ ;  /* 0x000000ffff0d7224 */ /* 0x002fce00078e00ff */
[----:B------:R-:W-:-:S07]  /*1550*/  LEPC R20, `(.L_x_16) ;  /* 0x000000001014794e */ /* 0x000fce0000000000 */
[----:B--2--5:R-:W-:Y:S05]  /*1560*/  CALL.ABS.NOINC R14 ;  /* 0x000000000e007343 */ /* 0x024fea0003c00000 */
.L_x_16:
[----:B------:R-:W-:-:S13]  /*1570*/  ISETP.NE.AND P0, PT, R172, 0x3, PT ;  /* 0x00000003ac00780c */ /* 0x000fda0003f05270 */
[----:B------:R-:W-:Y:S05]  /*1580*/  @!P0 BRA `(.L_x_17) ;  /* 0x0000000000048947 */ /* 0x000fea0003800000 */
[----:B------:R-:W-:Y:S01]  /*1590*/  BPT.TRAP 0x1 ;  /* 0x000000040000795c */ /* 0x000fe20000300000 */
.L_x_17:
[----:B------:R-:W-:Y:S02]  /*15a0*/  IMAD.U32 R3, RZ, RZ, UR38 ;  /* 0x00000026ff037e24 */ /* 0x000fe4000f8e00ff */
[----:B-1----:R-:W-:-:S03]  /*15b0*/  IMAD.U32 R0, RZ, RZ, UR39 ;  /* 0x00000027ff007e24 */ /* 0x002fc6000f8e00ff */
[----:B------:R-:W-:Y:S02]  /*15c0*/  LEA R3, R3, UR41, 0x3 ;  /* 0x0000002903037c11 */ /* 0x000fe4000f8e18ff */
[----:B------:R-:W-:-:S04]  /*15d0*/  SHF.L.U32 R0, R0, 0x1f, RZ ;  /* 0x0000001f00007819 */ /* 0x000fc800000006ff */
[----:B------:R1:W2:Y:S01]  /*15e0*/  SYNCS.PHASECHK.TRANS64.TRYWAIT P1, [R3+URZ], R0 ;  /* 0x00000000030075a7 */ /* 0x0002a2000802017f */
[----:B------:R-:W-:Y:S05]  /*15f0*/  @!P0 BRA `(.L_x_18) ;  /* 0x0000000000048947 */ /* 0x000fea0003800000 */
[----:B------:R-:W-:Y:S01]  /*1600*/  BPT.TRAP 0x1 ;  /* 0x000000040000795c */ /* 0x000fe20000300000 */
.L_x_18:
[----:B------:R-:W-:-:S05]  /*1610*/  IMAD.U32 R4, RZ, RZ, UR43 ;  /* 0x0000002bff047e24 */ /* 0x000fca000f8e00ff */
[----:B------:R-:W-:Y:S01]  /*1620*/  ISETP.GE.AND P2, PT, R4, 0x1, PT ;  /* 0x000000010400780c */ /* 0x000fe20003f46270 */
[----:B--2---:R-:W-:-:S12]  /*1630*/  @P1 BRA `(.L_x_19) ;  /* 0x0000000000081947 */ /* 0x004fd80003800000 */
[----:B------:R-:W2:Y:S02]  /*1640*/  SYNCS.PHASECHK.TRANS64.TRYWAIT P1, [R3+URZ], R0 ;  /* 0x00000000030075a7 */ /* 0x000ea4000802017f */
[----:B--2---:R-:W-:Y:S05]  /*1650*/  @!P1 BRA `(.L_x_20) ;  /* 0x000000a0004c9947 */ /* 0x004fea0003800000 */
.L_x_19:
[----:B------:R-:W-:Y:S05]  /*1660*/  WARPSYNC.ALL ;  /* 0x0000000000007948 */ /* 0x000fea0003800000 */
[----:B------:R-:W-:Y:S01]  /*1670*/  UIADD3 UR4, UR41, 0x100, URZ ;  /* 0x0000010029047890 */ /* 0x000fe2000fffe03f */
[----:B------:R-:W-:Y:S01]  /*1680*/  WARPGROUP.ARRIVE ;  /* 0x00000000000079c5 */ /* 0x000fe20000000000 */
[----:B------:R-:W-:Y:S02]  /*1690*/  UIADD3 UR5, UR41, 0xc100, URZ ;  /* 0x0000c10029057890 */ /* 0x000fe4000fffe03f */
[----:B------:R-:W-:Y:S02]  /*16a0*/  USHF.R.U32.HI UR4, URZ, 0x4, UR4 ;  /* 0x000000043f047899 */ /* 0x000fe40008011604 */
[----:B------:R-:W-:-:S02]  /*16b0*/  USHF.R.U32.HI UR5, URZ, 0x4, UR5 ;  /* 0x000000043f057899 */ /* 0x000fc40008011605 */
[----:B------:R-:W-:Y:S02]  /*16c0*/  ULOP3.LUT UR4, UR4, 0x3fff, URZ, 0xc0, !UPT ;  /* 0x00003fff04047892 */ /* 0x000fe4000f8ec03f */
[----:B------:R-:W-:Y:S02]  /*16d0*/  ULOP3.LUT UR5, UR5, 0x3fff, URZ, 0xc0, !UPT ;  /* 0x00003fff05057892 */ /* 0x000fe4000f8ec03f */
[----:B------:R-:W-:Y:S02]  /*16e0*/  ULOP3.LUT UR4, UR4, 0x10000, URZ, 0xfc, !UPT ;  /* 0x0001000004047892 */ /* 0x000fe4000f8efc3f */
[----:B------:R-:W-:Y:S02]  /*16f0*/  ULOP3.LUT UR5, UR5, 0x10000, URZ, 0xfc, !UPT ;  /* 0x0001000005057892 */ /* 0x000fe4000f8efc3f */
[----:B------:R-:W-:Y:S02]  /*1700*/  ULEA UR6, UR38, UR4, 0xa ;  /* 0x0000000426067291 */ /* 0x000fe4000f8e503f */
[----:B------:R-:W-:Y:S01]  /*1710*/  ULEA UR7, UR38, UR5, 0xc ;  /* 0x0000000526077291 */ /* 0x000fe2000f8e603f */
[----:B------:R-:W-:Y:S01]  /*1720*/  UMOV UR9, 0x40000040 ;  /* 0x4000004000097882 */ /* 0x000fe20000000000 */
[----:B------:R-:W-:-:S03]  /*1730*/  UMOV UR11, 0x40000040 ;  /* 0x40000040000b7882 */ /* 0x000fc60000000000 */
[----:B------:R-:W-:Y:S02]  /*1740*/  UMOV UR8, UR6 ;  /* 0x0000000600087c82 */ /* 0x000fe40008000000 */
[----:B------:R-:W-:Y:S02]  /*1750*/  UMOV UR10, UR7 ;  /* 0x00000007000a7c82 */ /* 0x000fe40008000000 */
[----:B------:R-:W-:Y:S01]  /*1760*/  HGMMA.64x256x8.F32.TF32 R24, gdesc[UR8], RZ, !UPT, gsb0 ;  /* 0x07e00000081879f0 */ /* 0x000fe2000c0028ff */
[----:B------:R-:W-:Y:S02]  /*1770*/  UIADD3 UR8, UR6, 0x2, URZ ;  /* 0x0000000206087890 */ /* 0x000fe4000fffe03f */
[----:B------:R-:W-:Y:S01]  /*1780*/  UIADD3 UR10, UR7, 0x2, URZ ;  /* 0x00000002070a7890 */ /* 0x000fe2000fffe03f */
[----:B------:R-:W-:Y:S01]  /*1790*/  UMOV UR9, 0x40000040 ;  /* 0x4000004000097882 */ /* 0x000fe20000000000 */
[----:B------:R-:W-:Y:S01]  /*17a0*/  UMOV UR11, 0x40000040 ;  /* 0x40000040000b7882 */ /* 0x000fe20000000000 */
[----:B------:R-:W-:-:S02]  /*17b0*/  WARPGROUP.DEPBAR.LE gsb0, 0x0 ;  /* 0x00008000000079c5 */ /* 0x000fc40000010000 */
[----:B------:R-:W-:-:S15]  /*17c0*/  WARPGROUP.ARRIVE ;  /* 0x00000000000079c5 */ /* 0x000fde0000000000 */
[----:B------:R-:W-:-:S05]  /*17d0*/  NOP ;  /* 0x0000000000007918 */ /* 0x000fca0000000000 */
[----:B------:R-:W-:Y:S01]  /*17e0*/  HGMMA.64x256x8.F32.TF32 R24, gdesc[UR8], R24, gsb0 ;  /* 0x07e00000081879f0 */ /* 0x000fe20008002818 */
[----:B------:R-:W-:Y:S02]  /*17f0*/  UIADD3 UR8, UR6, 0x4, URZ ;  /* 0x0000000406087890 */ /* 0x000fe4000fffe03f */
[----:B------:R-:W-:Y:S01]  /*1800*/  UIADD3 UR10, UR7, 0x4, URZ ;  /* 0x00000004070a7890 */ /* 0x000fe2000fffe03f */
[----:B------:R-:W-:Y:S01]  /*1810*/  UMOV UR9, 0x40000040 ;  /* 0x4000004000097882 */ /* 0x000fe20000000000 */
[----:B------:R-:W-:Y:S01]  /*1820*/  UMOV UR11, 0x40000040 ;  /* 0x40000040000b7882 */ /* 0x000fe20000000000 */
[----:B------:R-:W-:Y:S02]  /*1830*/  WARPGROUP.DEPBAR.LE gsb0, 0x0 ;  /* 0x00008000000079c5 */ /* 0x000fe40000010000 */
        /* <DEDUP_REMOVED lines=42> */
[----:B------:R-:W-:Y:S03]  /*1ae0*/  HGMMA.64x256x8.F32.TF32 R24, gdesc[UR8], R24, gsb0 ;  /* 0x07e00000081879f0 */ /* 0x000fe60008002818 */
[----:B------:R-:W-:Y:S02]  /*1af0*/  WARPGROUP.DEPBAR.LE gsb0, 0x0 ;  /* 0x00008000000079c5 */ /* 0x000fe40000010000 */
[----:B------:R-:W-:Y:S05]  /*1b00*/  @!P2 BRA `(.L_x_21) ;  /* 0x00000004009ca947 */ /* 0x000fea0003800000 */
[----:B------:R-:W-:Y:S01]  /*1b10*/  UIADD3 UR6, UR38, 0x1, URZ ;  /* 0x0000000126067890 */ /* 0x000fe2000fffe03f */
[----:B-12---:R-:W-:-:S03]  /*1b20*/  IMAD.U32 R0, RZ, RZ, UR43 ;  /* 0x0000002bff007e24 */ /* 0x006fc6000f8e00ff */
[----:B------:R-:W-:-:S04]  /*1b30*/  UISETP.NE.AND UP0, UPT, UR6, 0x3, UPT ;  /* 0x000000030600788c */ /* 0x000fc8000bf05270 */
[----:B------:R-:W-:Y:S02]  /*1b40*/  USEL UR7, URZ, 0x1, UP0 ;  /* 0x000000013f077887 */ /* 0x000fe40008000000 */
[----:B------:R-:W-:Y:S02]  /*1b50*/  USEL UR6, UR6, URZ, UP0 ;  /* 0x0000003f06067287 */ /* 0x000fe40008000000 */
[----:B------:R-:W-:-:S06]  /*1b60*/  ULOP3.LUT UR7, UR39, UR7, URZ, 0x3c, !UPT ;  /* 0x0000000727077292 */ /* 0x000fcc000f8e3c3f */
[----:B------:R-:W-:Y:S01]  /*1b70*/  IMAD.U32 R5, RZ, RZ, UR7 ;  /* 0x00000007ff057e24 */ /* 0x000fe2000f8e00ff */
[----:B------:R-:W-:-:S06]  /*1b80*/  UMOV UR7, UR38 ;  /* 0x0000002600077c82 */ /* 0x000fcc0008000000 */
.L_x_28:
[----:B-12---:R-:W-:Y:S05]  /*1b90*/  @!P0 BRA `(.L_x_22) ;  /* 0x0000000000048947 */ /* 0x006fea0003800000 */
[----:B------:R-:W-:Y:S01]  /*1ba0*/  BPT.TRAP 0x1 ;  /* 0x000000040000795c */ /* 0x000fe20000300000 */
.L_x_22:
[----:B------:R-:W-:Y:S01]  /*1bb0*/  ULEA UR8, UR6, UR41, 0x3 ;  /* 0x0000002906087291 */ /* 0x000fe2000f8e183f */
[----:B------:R-:W-:-:S08]  /*1bc0*/  SHF.L.U32 R3, R5, 0x1f, RZ ;  /* 0x0000001f05037819 */ /* 0x000fd000000006ff */
[----:B------:R1:W2:Y:S01]  /*1bd0*/  SYNCS.PHASECHK.TRANS64.TRYWAIT P1, [UR8], R3 ;  /* 0x00000003ff0075a7 */ /* 0x0002a20008020148 */
[----:B------:R-:W-:Y:S05]  /*1be0*/  @!P0 BRA `(.L_x_23) ;  /* 0x0000000000048947 */ /* 0x000fea0003800000 */
[----:B------:R-:W-:Y:S01]  /*1bf0*/  BPT.TRAP 0x1 ;  /* 0x000000040000795c */ /* 0x000fe20000300000 */
.L_x_23:
[----:B--2---:R-:W-:Y:S05]  /*1c00*/  @P1 BRA `(.L_x_24) ;  /* 0x0000000000081947 */ /* 0x004fea0003800000 */
[----:B------:R-:W2:Y:S02]  /*1c10*/  SYNCS.PHASECHK.TRANS64.TRYWAIT P1, [UR8], R3 ;  /* 0x00000003ff0075a7 */ /* 0x000ea40008020148 */
[----:B--2---:R-:W-:Y:S05]  /*1c20*/  @!P1 BRA `(.L_x_25) ;  /* 0x0000009800ec9947 */ /* 0x004fea0003800000 */
.L_x_24:
[----:B------:R-:W-:Y:S01]  /*1c30*/  ULEA UR12, UR6, UR4, 0xa ;  /* 0x00000004060c7291 */ /* 0x000fe2000f8e503f */
[----:B------:R-:W-:Y:S01]  /*1c40*/  WARPGROUP.ARRIVE ;  /* 0x00000000000079c5 */ /* 0x000fe20000000000 */
[----:B------:R-:W-:Y:S01]  /*1c50*/  ULEA UR13, UR6, UR5, 0xc ;  /* 0x00000005060d7291 */ /* 0x000fe2000f8e603f */
[----:B------:R-:W-:Y:S01]  /*1c60*/  UMOV UR9, 0x40000040 ;  /* 0x4000004000097882 */ /* 0x000fe20000000000 */
[----:B------:R-:W-:-:S03]  /*1c70*/  UMOV UR11, 0x40000040 ;  /* 0x40000040000b7882 */ /* 0x000fc60000000000 */
[----:B------:R-:W-:Y:S02]  /*1c80*/  UMOV UR8, UR12 ;  /* 0x0000000c00087c82 */ /* 0x000fe40008000000 */
[----:B------:R-:W-:Y:S02]  /*1c90*/  UMOV UR10, UR13 ;  /* 0x0000000d000a7c82 */ /* 0x000fe40008000000 */
[----:B------:R-:W-:Y:S01]  /*1ca0*/  HGMMA.64x256x8.F32.TF32 R24, gdesc[UR8], R24, gsb0 ;  /* 0x07e00000081879f0 */ /* 0x000fe20008002818 */
        /* <DEDUP_REMOVED lines=58> */
[----:B------:R-:W-:Y:S01]  /*2050*/  BPT.TRAP 0x1 ;  /* 0x000000040000795c */ /* 0x000fe20000300000 */
.L_x_26:
[----:B------:R-:W-:Y:S01]  /*2060*/  ULEA UR8, UR7, UR41, 0x3 ;  /* 0x0000002907087291 */ /* 0x000fe2000f8e183f */
[----:B------:R-:W-:-:S03]  /*2070*/  ISETP.GT.U32.AND P1, PT, R16, 0x1, PT ;  /* 0x000000011000780c */ /* 0x000fc60003f24070 */
[----:B------:R-:W-:-:S04]  /*2080*/  UIADD3 UR8, UR8, 0x18, URZ ;  /* 0x0000001808087890 */ /* 0x000fc8000fffe03f */
[----:B------:R-:W-:-:S09]  /*2090*/  UPRMT UR8, URZ, 0x654, UR8 ;  /* 0x000006543f087896 */ /* 0x000fd20008000008 */
[----:B------:R-:W-:Y:S01]  /*20a0*/  SYNCS.ARRIVE.TRANS64.RED.A1T0 RZ, [UR8], RZ ;  /* 0x000000ffffff79a7 */ /* 0x000fe20008100408 */
[----:B------:R-:W-:Y:S05]  /*20b0*/  @P1 BRA `(.L_x_27) ;  /* 0x0000000000041947 */ /* 0x000fea0003800000 */
[----:B------:R-:W-:Y:S01]  /*20c0*/  BPT.TRAP 0x1 ;  /* 0x000000040000795c */ /* 0x000fe20000300000 */
.L_x_27:
[----:B------:R-:W-:Y:S01]  /*20d0*/  UIADD3 UR6, UR6, 0x1, URZ ;  /* 0x0000000106067890 */ /* 0x000fe2000fffe03f */
[C---:B------:R-:W-:Y:S01]  /*20e0*/  ISETP.GT.AND P1, PT, R0.reuse, 0x1, PT ;  /* 0x000000010000780c */ /* 0x040fe20003f24270 */
[----:B------:R-:W-:Y:S01]  /*20f0*/  UIADD3 UR7, UR7, 0x1, URZ ;  /* 0x0000000107077890 */ /* 0x000fe2000fffe03f */
[----:B------:R-:W-:Y:S01]  /*2100*/  VIADD R0, R0, 0xffffffff ;  /* 0xffffffff00007836 */ /* 0x000fe20000000000 */
[----:B------:R-:W-:Y:S02]  /*2110*/  UISETP.NE.AND UP0, UPT, UR6, 0x3, UPT ;  /* 0x000000030600788c */ /* 0x000fe4000bf05270 */
[----:B------:R-:W-:Y:S02]  /*2120*/  UISETP.NE.AND UP1, UPT, UR7, 0x3, UPT ;  /* 0x000000030700788c */ /* 0x000fe4000bf25270 */
[----:B------:R-:W-:Y:S02]  /*2130*/  USEL UR8, URZ, 0x1, UP0 ;  /* 0x000000013f087887 */ /* 0x000fe40008000000 */
[----:B------:R-:W-:-:S02]  /*2140*/  USEL UR6, UR6, URZ, UP0 ;  /* 0x0000003f06067287 */ /* 0x000fc40008000000 */
[----:B------:R-:W-:Y:S02]  /*2150*/  USEL UR7, UR7, URZ, UP1 ;  /* 0x0000003f07077287 */ /* 0x000fe40008800000 */
[----:B------:R-:W-:Y:S01]  /*2160*/  LOP3.LUT R5, R5, UR8, RZ, 0x3c, !PT ;  /* 0x0000000805057c12 */ /* 0x000fe2000f8e3cff */
[----:B------:R-:W-:Y:S09]  /*2170*/  @P1 BRA `(.L_x_28) ;  /* 0xfffffff800841947 */ /* 0x000ff2000383ffff */
.L_x_21:
[----:B-12---:R-:W1:Y:S01]  /*2180*/  LDC R0, c[0x0][0x28c] ;  /* 0x0000a300ff007b82 */ /* 0x006e620000000800 */
[----:B------:R2:W-:Y:S01]  /*2190*/  SYNCS.ARRIVE.TRANS64.A1T0 RZ, [R158+UR45], RZ ;  /* 0x000000ff9eff79a7 */ /* 0x0005e2000810002d */
[----:B-1----:R-:W-:-:S13]  /*21a0*/  ISETP.GE.AND P1, PT, R0, 0x1, PT ;  /* 0x000000010000780c */ /* 0x002fda0003f26270 */
[----:B--2---:R-:W-:Y:S05]  /*21b0*/  @!P1 BRA `(.L_x_29) ;  /* 0x0000000000349947 */ /* 0x004fea0003800000 */
[----:B------:R-:W-:Y:S05]  /*21c0*/  @!P0 BRA `(.L_x_30) ;  /* 0x0000000000048947 */ /* 0x000fea0003800000 */
[----:B------:R-:W-:Y:S01]  /*21d0*/  BPT.TRAP 0x1 ;  /* 0x000000040000795c */ /* 0x000fe20000300000 */
.L_x_30:
[----:B------:R-:W-:Y:S01]  /*21e0*/  UIADD3 UR6, UR43, UR38, URZ ;  /* 0x000000262b067290 */ /* 0x000fe2000fffe03f */
[----:B------:R-:W-:-:S03]  /*21f0*/  ISETP.GT.U32.AND P0, PT, R16, 0x1, PT ;  /* 0x000000011000780c */ /* 0x000fc60003f04070 */
[----:B------:R-:W-:-:S04]  /*2200*/  UIMAD.WIDE.U32 UR4, UR6, -0x55555555, URZ ;  /* 0xaaaaaaab060478a5 */ /* 0x000fc8000f8e003f */
[----:B------:R-:W-:-:S04]  /*2210*/  USHF.R.U32.HI UR4, URZ, 0x1, UR5 ;  /* 0x000000013f047899 */ /* 0x000fc80008011605 */
[----:B------:R-:W-:-:S04]  /*2220*/  UIMAD UR6, UR4, -0x3, UR6 ;  /* 0xfffffffd040678a4 */ /* 0x000fc8000f8e0206 */
[----:B------:R-:W-:-:S04]  /*2230*/  ULEA UR6, UR6, UR41, 0x3 ;  /* 0x0000002906067291 */ /* 0x000fc8000f8e183f */
[----:B------:R-:W-:-:S04]  /*2240*/  UIADD3 UR6, UR6, 0x18, URZ ;  /* 0x0000001806067890 */ /* 0x000fc8000fffe03f */
[----:B------:R-:W-:-:S09]  /*2250*/  UPRMT UR6, URZ, 0x654, UR6 ;  /* 0x000006543f067896 */ /* 0x000fd20008000006 */
[----:B------:R-:W-:Y:S01]  /*2260*/  SYNCS.ARRIVE.TRANS64.RED.A1T0 RZ, [UR6], RZ ;  /* 0x000000ffffff79a7 */ /* 0x000fe20008100406 */
[----:B------:R-:W-:Y:S05]  /*2270*/  @P0 BRA `(.L_x_29) ;  /* 0x0000000000040947 */ /* 0x000fea0003800000 */
[----:B------:R-:W-:Y:S01]  /*2280*/  BPT.TRAP 0x1 ;  /* 0x000000040000795c */ /* 0x000fe20000300000 */
.L_x_29:
[----:B------:R-:W-:Y:S01]  /*2290*/  SHF.L.U32 R0, R173, 0x1f, RZ ;  /* 0x0000001fad007819 */ /* 0x000fe200000006ff */
[----:B------:R-:W-:Y:S01]  /*22a0*/  UIADD3 UR38, UR44, UR38, URZ ;  /* 0x000000262c267290 */ /* 0x000fe2000fffe03f */
[----:B------:R-:W1:Y:S01]  /*22b0*/  LDC R7, c[0x0][0x288] ;  /* 0x0000a200ff077b82 */ /* 0x000e620000000800 */
[----:B------:R-:W-:Y:S01]  /*22c0*/  UISETP.GE.U32.AND UP1, UPT, UR44, 0x3, UPT ;  /* 0x000000032c00788c */ /* 0x000fe2000bf26070 */
[----:B------:R-:W-:Y:S01]  /*22d0*/  IMAD.SHL.U32 R8, R156, 0x2, RZ ;  /* 0x000000029c087824 */ /* 0x000fe200078e00ff */
[----:B------:R-:W-:Y:S02]  /*22e0*/  UISETP.GT.U32.AND UP0, UPT, UR38, 0x2, UPT ;  /* 0x000000022600788c */ /* 0x000fe4000bf04070 */
[----:B------:R-:W-:Y:S02]  /*22f0*/  UIMAD.WIDE.U32 UR4, UR38, -0x55555555, URZ ;  /* 0xaaaaaaab260478a5 */ /* 0x000fe4000f8e003f */
[----:B------:R-:W-:Y:S01]  /*2300*/  UISETP.LT.U32.AND UP0, UPT, UR44, 0x3, UP0 ;  /* 0x000000032c00788c */ /* 0x000fe20008701070 */
[----:B------:R-:W2:Y:S01]  /*2310*/  SYNCS.PHASECHK.TRANS64.TRYWAIT P0, [R157+UR42+0x10], R0 ;  /* 0x000010009d0075a7 */ /* 0x000ea2000800016a */
[----:B------:R-:W-:Y:S01]  /*2320*/  USHF.R.U32.HI UR4, URZ, 0x1, UR5 ;  /* 0x000000013f047899 */ /* 0x000fe20008011605 */
[----:B------:R-:W-:Y:S01]  /*2330*/  SHF.R.S32.HI R9, RZ, 0x1f, R8 ;  /* 0x0000001fff097819 */ /* 0x000fe20000011408 */
[----:B------:R-:W-:-:S02]  /*2340*/  USEL UR6, URZ, 0x1, !UP0 ;  /* 0x000000013f067887 */ /* 0x000fc4000c000000 */
[----:B------:R-:W-:Y:S02]  /*2350*/  UIMAD UR38, UR4, -0x3, UR38 ;  /* 0xfffffffd042678a4 */ /* 0x000fe4000f8e0226 */
[----:B------:R-:W-:-:S04]  /*2360*/  ULOP3.LUT UR39, UR39, UR6, URZ, 0x3c, !UPT ;  /* 0x0000000627277292 */ /* 0x000fc8000f8e3c3f */
[----:B------:R-:W-:Y:S01]  /*2370*/  @UP1 ULOP3.LUT UR39, UR39, 0x1, UR4, 0x78, !UPT ;  /* 0x0000000127271892 */ /* 0x000fe2000f8e7804 */
[----:B-12---:R-:W-:Y:S11]  /*2380*/  @!P0 BRA `(.L_x_31) ;  /* 0x00000094002c8947 */ /* 0x006ff60003800000 */
.L_x_312:
[----:B------:R-:W-:Y:S01]  /*2390*/  IMAD.SHL.U32 R6, R19, 0x40, RZ ;  /* 0x0000004013067824 */ /* 0x000fe200078e00ff */
[----:B------:R-:W-:Y:S01]  /*23a0*/  ULDC UR6, c[0x0][0x284] ;  /* 0x0000a10000067ab9 */ /* 0x000fe20000000800 */
[----:B0-----:R-:W-:Y:S01]  /*23b0*/  IMAD.SHL.U32 R12, R22, 0x100, RZ ;  /* 0x00000100160c7824 */ /* 0x001fe200078e00ff */
[----:B------:R-:W-:Y:S01]  /*23c0*/  SHF.R.S32.HI R167, RZ, 0x1f, R2 ;  /* 0x0000001fffa77819 */ /* 0x000fe20000011402 */
[----:B------:R-:W-:Y:S01]  /*23d0*/  ULDC.64 UR4, c[0x0][0x5d0] ;  /* 0x0001740000047ab9 */ /* 0x000fe20000000a00 */
[----:B------:R-:W-:Y:S01]  /*23e0*/  ISETP.GE.AND P0, PT, R6, UR6, PT ;  /* 0x0000000606007c0c */ /* 0x000fe2000bf06270 */
[----:B------:R-:W-:Y:S01]  /*23f0*/  IMAD.WIDE.U32 R4, R2, UR4, R8 ;  /* 0x0000000402047c25 */ /* 0x000fe2000f8e0008 */
[----:B------:R-:W-:Y:S02]  /*2400*/  SHF.R.S32.HI R13, RZ, 0x1f, R12 ;  /* 0x0000001fff0d7819 */ /* 0x000fe4000001140c */
[C---:B------:R-:W-:Y:S01]  /*2410*/  ISETP.GE.OR P0, PT, R12.reuse, R7, P0 ;  /* 0x000000070c00720c */ /* 0x040fe20000706670 */
[----:B------:R-:W-:Y:S01]  /*2420*/  IMAD R3, R167, UR4, RZ ;  /* 0x00000004a7037c24 */ /* 0x000fe2000f8e02ff */
[----:B------:R-:W-:-:S03]  /*2430*/  IADD3 R164, P1, R12, R4, RZ ;  /* 0x000000040ca47210 */ /* 0x000fc60007f3e0ff */
[----:B------:R-:W-:-:S05]  /*2440*/  IMAD R3, R2, UR5, R3 ;  /* 0x0000000502037c24 */ /* 0x000fca000f8e0203 */
[----:B------:R-:W-:-:S03]  /*2450*/  IADD3.X R165, R13, R5, R3, P1, !PT ;  /* 0x000000050da57210 */ /* 0x000fc60000ffe403 */
[----:B------:R-:W-:Y:S05]  /*2460*/  @P0 BRA `(.L_x_32) ;  /* 0x0000007c00000947 */ /* 0x000fea0003800000 */
[----:B------:R-:W0:Y:S01]  /*2470*/  LDC.64 R10, c[0x0][0x5c8] ;  /* 0x00017200ff0a7b82 */ /* 0x000e220000000a00 */
[----:B-----5:R-:W-:Y:S01]  /*2480*/  FSETP.NEU.AND P0, PT, R152, RZ, PT ;  /* 0x000000ff9800720b */ /* 0x020fe20003f0d000 */
[----:B------:R-:W-:Y:S01]  /*2490*/  IMAD R3, R156, -0x2, R7 ;  /* 0xfffffffe9c037824 */ /* 0x000fe200078e0207 */
[----:B------:R-:W-:Y:S01]  /*24a0*/  BSSY B0, `(.L_x_32) ;  /* 0x00007bc000007945 */ /* 0x000fe20003800000 */
[----:B------:R-:W-:-:S04]  /*24b0*/  IMAD.WIDE R162, R19, 0x40, R154 ;  /* 0x0000004013a27825 */ /* 0x000fc800078e029a */
[----:B-1----:R-:W-:Y:S02]  /*24c0*/  IMAD.IADD R0, R3, 0x1, -R12 ;  /* 0x0000000103007824 */ /* 0x002fe400078e0a0c */
[----:B------:R-:W-:-:S03]  /*24d0*/  IMAD.IADD R3, R161, 0x1, -R6 ;  /* 0x00000001a1037824 */ /* 0x000fc600078e0a06 */
[----:B------:R-:W-:-:S04]  /*24e0*/  ISETP.GT.AND P1, PT, R0, RZ, PT ;  /* 0x000000ff0000720c */ /* 0x000fc80003f24270 */
[----:B------:R-:W-:Y:S01]  /*24f0*/  ISETP.GT.AND P2, PT, R3, RZ, P1 ;  /* 0x000000ff0300720c */ /* 0x000fe20000f44270 */
[-C--:B0-----:R-:W-:Y:S02]  /*2500*/  IMAD R4, R163, R10.reuse, RZ ;  /* 0x0000000aa3047224 */ /* 0x081fe400078e02ff */
[----:B------:R-:W-:-:S04]  /*2510*/  IMAD.WIDE.U32 R164, R162, R10, R164 ;  /* 0x0000000aa2a47225 */ /* 0x000fc800078e00a4 */
[----:B------:R-:W-:-:S04]  /*2520*/  IMAD R5, R162, R11, R4 ;  /* 0x0000000ba2057224 */ /* 0x000fc800078e0204 */
[----:B------:R-:W-:Y:S01]  /*2530*/  IMAD.IADD R177, R165, 0x1, R5 ;  /* 0x00000001a5b17824 */ /* 0x000fe200078e0205 */
[----:B------:R-:W-:Y:S06]  /*2540*/  @!P0 BRA `(.L_x_33) ;  /* 0x0000005400948947 */ /* 0x000fec0003800000 */
[----:B------:R-:W0:Y:S01]  /*2550*/  LDC.64 R20, c[0x0][0x5b8] ;  /* 0x00016e00ff147b82 */ /* 0x000e220000000a00 */
[----:B------:R-:W-:-:S07]  /*2560*/  ULDC.64 UR4, c[0x0][0x5c0] ;  /* 0x0001700000047ab9 */ /* 0x000fce0000000a00 */
[----:B------:R-:W1:Y:S08]  /*2570*/  LDC.64 R174, c[0x0][0x5b0] ;  /* 0x00016c00ffae7b82 */ /* 0x000e700000000a00 */
[----:B------:R-:W2:Y:S01]  /*2580*/  LDC.64 R14, c[0x0][0x5a8] ;  /* 0x00016a00ff0e7b82 */ /* 0x000ea20000000a00 */
[-C--:B0-----:R-:W-:Y:S02]  /*2590*/  IMAD R6, R167, R20.reuse, RZ ;  /* 0x00000014a7067224 */ /* 0x081fe400078e02ff */
[----:B------:R-:W-:-:S04]  /*25a0*/  IMAD.WIDE.U32 R4, R2, R20, R8 ;  /* 0x0000001402047225 */ /* 0x000fc800078e0008 */
[----:B------:R-:W-:Y:S01]  /*25b0*/  IMAD R165, R2, R21, R6 ;  /* 0x0000001502a57224 */ /* 0x000fe200078e0206 */
[----:B------:R-:W-:Y:S01]  /*25c0*/  IADD3 R166, P0, R12, R4, RZ ;  /* 0x000000040ca67210 */ /* 0x000fe20007f1e0ff */
[----:B-1----:R-:W-:-:S03]  /*25d0*/  IMAD R4, R163, R174, RZ ;  /* 0x000000aea3047224 */ /* 0x002fc600078e02ff */
[----:B------:R-:W-:Y:S01]  /*25e0*/  IADD3.X R167, R13, R5, R165, P0, !PT ;  /* 0x000000050da77210 */ /* 0x000fe200007fe4a5 */
[C---:B------:R-:W-:Y:S02]  /*25f0*/  IMAD R163, R162.reuse, R175, R4 ;  /* 0x000000afa2a37224 */ /* 0x040fe400078e0204 */
[----:B------:R-:W-:-:S04]  /*2600*/  IMAD.WIDE.U32 R4, R162, R174, R166 ;  /* 0x000000aea2047225 */ /* 0x000fc800078e00a6 */
[----:B------:R-:W-:Y:S01]  /*2610*/  IMAD.IADD R5, R5, 0x1, R163 ;  /* 0x0000000105057824 */ /* 0x000fe200078e02a3 */
[----:B--2---:R-:W-:-:S04]  /*2620*/  LEA R6, P0, R4, R14, 0x2 ;  /* 0x0000000e04067211 */ /* 0x004fc800078010ff */
[----:B------:R-:W-:-:S05]  /*2630*/  LEA.HI.X R7, R4, R15, R5, 0x2, P0 ;  /* 0x0000000f04077211 */ /* 0x000fca00000f1405 */
[----:B------:R0:W2:Y:S01]  /*2640*/  @P2 LDG.E.LTC128B R19, desc[UR36][R6.64] ;  /* 0x0000002406132981 */ /* 0x0000a2000c1e1920 */
[----:B------:R-:W-:Y:S01]  /*2650*/  IMAD.WIDE.U32 R4, R162, R174, R12 ;  /* 0x000000aea2047225 */ /* 0x000fe200078e000c */
[C---:B------:R-:W-:Y:S01]  /*2660*/  SHF.L.U64.HI R171, R174.reuse, 0x3, R175 ;  /* 0x00000003aeab7819 */ /* 0x040fe200000102af */
[----:B------:R-:W-:Y:S02]  /*2670*/  BSSY B1, `(.L_x_34) ;  /* 0x0000014000017945 */ /* 0x000fe40003800000 */
[----:B------:R-:W-:Y:S01]  /*2680*/  IMAD.SHL.U32 R170, R174, 0x8, RZ ;  /* 0x00000008aeaa7824 */ /* 0x000fe200078e00ff */
[----:B------:R-:W-:Y:S02]  /*2690*/  IADD3 R168, P0, R8, R4, RZ ;  /* 0x0000000408a87210 */ /* 0x000fe40007f1e0ff */
[----:B------:R-:W-:Y:S01]  /*26a0*/  LEA R4, P3, R164, UR4, 0x2 ;  /* 0x00000004a4047c11 */ /* 0x000fe2000f8610ff */
[----:B------:R-:W-:Y:S01]  /*26b0*/  IMAD.WIDE.U32 R170, R162, R174, R170 ;  /* 0x000000aea2aa7225 */ /* 0x000fe200078e00aa */
[----:B------:R-:W-:-:S02]  /*26c0*/  IADD3.X R169, R9, R163, R5, P0, !PT ;  /* 0x000000a309a97210 */ /* 0x000fc400007fe405 */
[----:B------:R-:W-:Y:S02]  /*26d0*/  LEA.HI.X R5, R164, UR5, R177, 0x2, P3 ;  /* 0x00000005a4057c11 */ /* 0x000fe400098f14b1 */
[----:B------:R-:W-:Y:S01]  /*26e0*/  ISETP.GT.AND P0, PT, R0, 0x1, PT ;  /* 0x000000010000780c */ /* 0x000fe20003f04270 */
[----:B------:R-:W-:-:S03]  /*26f0*/  IMAD.WIDE.U32 R168, R2, R20, R168 ;  /* 0x0000001402a87225 */ /* 0x000fc600078e00a8 */
[----:B------:R-:W-:Y:S01]  /*2700*/  ISETP.GT.AND P3, PT, R3, RZ, P0 ;  /* 0x000000ff0300720c */ /* 0x000fe20000764270 */
[----:B0-----:R-:W-:Y:S01]  /*2710*/  IMAD.IADD R7, R165, 0x1, R169 ;  /* 0x00000001a5077824 */ /* 0x001fe200078e02a9 */
[----:B------:R-:W-:-:S04]  /*2720*/  LEA R6, P4, R168, R14, 0x2 ;  /* 0x0000000ea8067211 */ /* 0x000fc800078810ff */
[----:B------:R-:W-:Y:S02]  /*2730*/  LEA.HI.X R7, R168, R15, R7, 0x2, P4 ;  /* 0x0000000fa8077211 */ /* 0x000fe400020f1407 */
[----:B--2---:R-:W-:-:S05]  /*2740*/  LOP3.LUT R21, R19, 0xffffe000, RZ, 0xc0, !PT ;  /* 0xffffe00013157812 */ /* 0x004fca00078ec0ff */
[----:B------:R-:W-:-:S04]  /*2750*/  FMUL R21, R21, R152 ;  /* 0x0000009815157220 */ /* 0x000fc80000400000 */
[----:B------:R-:W-:-:S05]  /*2760*/  FFMA R21, R24, R153, R21 ;  /* 0x0000009918157223 */ /* 0x000fca0000000015 */
[----:B------:R-:W-:-:S05]  /*2770*/  F2FP.TF32.F32.PACK_B R21, R21 ;  /* 0x00000015ff15723e */ /* 0x000fca00024050ff */
[----:B------:R0:W-:Y:S01]  /*2780*/  @P2 STG.E desc[UR36][R4.64], R21 ;  /* 0x0000001504002986 */ /* 0x0001e2000c101924 */
[----:B------:R-:W-:Y:S05]  /*2790*/  @!P3 BRA `(.L_x_35) ;  /* 0x000000000004b947 */ /* 0x000fea0003800000 */
[----:B------:R1:W5:Y:S02]  /*27a0*/  LDG.E.LTC128B R19, desc[UR36][R6.64+0x4] ;  /* 0x0000042406137981 */ /* 0x000364000c1e1920 */
.L_x_35:
[----:B------:R-:W-:Y:S05]  /*27b0*/  BSYNC B1 ;  /* 0x0000000000017941 */ /* 0x000fea0003800000 */
.L_x_34:
[----:B0----5:R-:W-:Y:S01]  /*27c0*/  LOP3.LUT R21, R19, 0xffffe000, RZ, 0xc0, !PT ;  /* 0xffffe00013157812 */ /* 0x021fe200078ec0ff */
[----:B------:R-:W-:Y:S01]  /*27d0*/  IMAD.IADD R169, R163, 0x1, R171 ;  /* 0x00000001a3a97824 */ /* 0x000fe200078e02ab */
[----:B------:R-:W-:Y:S02]  /*27e0*/  IADD3 R162, P2, R166, R170, RZ ;  /* 0x000000aaa6a27210 */ /* 0x000fe40007f5e0ff */
[----:B------:R-:W-:Y:S01]  /*27f0*/  ISETP.GT.AND P1, PT, R3, 0x8, P1 ;  /* 0x000000080300780c */ /* 0x000fe20000f24270 */
[----:B------:R-:W-:Y:S02]  /*2800*/  FMUL R22, R21, R152 ;  /* 0x0000009815167220 */ /* 0x000fe40000400000 */
[----:B------:R-:W-:Y:S01]  /*2810*/  IMAD.X R166, R169, 0x1, R167, P2 ;  /* 0x00000001a9a67824 */ /* 0x000fe200010e06a7 */
[----:B------:R-:W-:Y:S01]  /*2820*/  LEA R24, P2, R162, R14, 0x2 ;  /* 0x0000000ea2187211 */ /* 0x000fe200078410ff */
[----:B------:R-:W-:-:S03]  /*2830*/  FFMA R163, R25, R153, R22 ;  /* 0x0000009919a37223 */ /* 0x000fc60000000016 */
[----:B------:R-:W-:Y:S02]  /*2840*/  LEA.HI.X R25, R162, R15, R166, 0x2, P2 ;  /* 0x0000000fa2197211 */ /* 0x000fe400010f14a6 */
[----:B------:R-:W-:-:S05]  /*2850*/  F2FP.TF32.F32.PACK_B R163, R163 ;  /* 0x000000a3ffa3723e */ /* 0x000fca00024050ff */
[----:B------:R0:W-:Y:S04]  /*2860*/  @P3 STG.E desc[UR36][R4.64+0x4], R163 ;  /* 0x000004a304003986 */ /* 0x0001e8000c101924 */
[----:B------:R-:W2:Y:S01]  /*2870*/  @P1 LDG.E.LTC128B R19, desc[UR36][R24.64] ;  /* 0x0000002418131981 */ /* 0x000ea2000c1e1920 */
[----:B------:R-:W-:Y:S01]  /*2880*/  IADD3 R8, P2, P3, R8, R170, R12 ;  /* 0x000000aa08087210 */ /* 0x000fe20007b5e00c */
[----:B------:R-:W-:Y:S01]  /*2890*/  BSSY B1, `(.L_x_36) ;  /* 0x0000011000017945 */ /* 0x000fe20003800000 */
[C---:B------:R-:W-:Y:S02]  /*28a0*/  SHF.L.U64.HI R11, R10.reuse, 0x5, R11 ;  /* 0x000000050a0b7819 */ /* 0x040fe4000001020b */
[----:B------:R-:W-:Y:S02]  /*28b0*/  IADD3.X R9, R9, R169, R13, P2, P3 ;  /* 0x000000a909097210 */ /* 0x000fe400017e640d */
[----:B------:R-:W-:-:S02]  /*28c0*/  LEA R10, P2, R10, R4, 0x5 ;  /* 0x000000040a0a7211 */ /* 0x000fc400078428ff */
[----:B------:R-:W-:Y:S01]  /*28d0*/  ISETP.GT.AND P0, PT, R3, 0x8, P0 ;  /* 0x000000080300780c */ /* 0x000fe20000704270 */
[----:B------:R-:W-:-:S04]  /*28e0*/  IMAD.WIDE.U32 R20, R2, R20, R8 ;  /* 0x0000001402147225 */ /* 0x000fc800078e0008 */
[----:B------:R-:W-:Y:S01]  /*28f0*/  IMAD.X R11, R11, 0x1, R5, P2 ;  /* 0x000000010b0b7824 */ /* 0x000fe200010e0605 */
[----:B------:R-:W-:Y:S01]  /*2900*/  LEA R8, P3, R20, R14, 0x2 ;  /* 0x0000000e14087211 */ /* 0x000fe200078610ff */
[----:B------:R-:W-:-:S05]  /*2910*/  IMAD.IADD R2, R165, 0x1, R21 ;  /* 0x00000001a5027824 */ /* 0x000fca00078e0215 */
        /* <DEDUP_REMOVED lines=8> */
.L_x_37:
[----:B------:R-:W-:Y:S05]  /*29a0*/  BSYNC B1 ;  /* 0x0000000000017941 */ /* 0x000fea0003800000 */
.L_x_36:
[----:B0----5:R-:W-:Y:S01]  /*29b0*/  LOP3.LUT R13, R19, 0xffffe000, RZ, 0xc0, !PT ;  /* 0xffffe000130d7812 */ /* 0x021fe200078ec0ff */
[----:B------:R-:W-:Y:S01]  /*29c0*/  BSSY B1, `(.L_x_38) ;  /* 0x0000009000017945 */ /* 0x000fe20003800000 */
[----:B------:R-:W-:-:S03]  /*29d0*/  ISETP.GT.AND P1, PT, R0, 0x8, PT ;  /* 0x000000080000780c */ /* 0x000fc60003f24270 */
[----:B------:R-:W-:Y:S01]  /*29e0*/  FMUL R2, R13, R152 ;  /* 0x000000980d027220 */ /* 0x000fe20000400000 */
[----:B------:R-:W-:-:S03]  /*29f0*/  ISETP.GT.AND P2, PT, R3, RZ, P1 ;  /* 0x000000ff0300720c */ /* 0x000fc60000f44270 */
[----:B------:R-:W-:-:S05]  /*2a00*/  FFMA R27, R27, R153, R2 ;  /* 0x000000991b1b7223 */ /* 0x000fca0000000002 */
[----:B------:R-:W-:-:S05]  /*2a10*/  F2FP.TF32.F32.PACK_B R27, R27 ;  /* 0x0000001bff1b723e */ /* 0x000fca00024050ff */
[----:B------:R0:W-:Y:S01]  /*2a20*/  @P0 STG.E desc[UR36][R10.64+0x4], R27 ;  /* 0x0000041b0a000986 */ /* 0x0001e2000c101924 */
[----:B------:R-:W-:Y:S05]  /*2a30*/  @!P2 BRA `(.L_x_39) ;  /* 0x000000000004a947 */ /* 0x000fea0003800000 */
[----:B------:R3:W5:Y:S02]  /*2a40*/  LDG.E.LTC128B R19, desc[UR36][R6.64+0x20] ;  /* 0x0000202406137981 */ /* 0x000764000c1e1920 */
.L_x_39:
[----:B------:R-:W-:Y:S05]  /*2a50*/  BSYNC B1 ;  /* 0x0000000000017941 */ /* 0x000fea0003800000 */
.L_x_38:
[----:B-----5:R-:W-:Y:S01]  /*2a60*/  LOP3.LUT R13, R19, 0xffffe000, RZ, 0xc0, !PT ;  /* 0xffffe000130d7812 */ /* 0x020fe200078ec0ff */
        /* <DEDUP_REMOVED lines=9> */
.L_x_41:
[----:B------:R-:W-:Y:S05]  /*2b00*/  BSYNC B1 ;  /* 0x0000000000017941 */ /* 0x000fea0003800000 */
.L_x_40:
[----:B----45:R-:W-:Y:S01]  /*2b10*/  LOP3.LUT R13, R19, 0xffffe000, RZ, 0xc0, !PT ;  /* 0xffffe000130d7812 */ /* 0x030fe200078ec0ff */
[----:B------:R-:W-:Y:S01]  /*2b20*/  BSSY B1, `(.L_x_42) ;  /* 0x0000008000017945 */ /* 0x000fe20003800000 */
[----:B------:R-:W-:-:S03]  /*2b30*/  ISETP.GT.AND P1, PT, R3, 0x8, P1 ;  /* 0x000000080300780c */ /* 0x000fc60000f24270 */
[----:B------:R-:W-:-:S04]  /*2b40*/  FMUL R2, R13, R152 ;  /* 0x000000980d027220 */ /* 0x000fc80000400000 */
[----:B------:R-:W-:-:S05]  /*2b50*/  FFMA R29, R29, R153, R2 ;  /* 0x000000991d1d7223 */ /* 0x000fca0000000002 */
[----:B------:R-:W-:-:S05]  /*2b60*/  F2FP.TF32.F32.PACK_B R29, R29 ;  /* 0x0000001dff1d723e */ /* 0x000fca00024050ff */
[----:B------:R4:W-:Y:S01]  /*2b70*/  @P3 STG.E desc[UR36][R4.64+0x24], R29 ;  /* 0x0000241d04003986 */ /* 0x0009e2000c101924 */
[----:B------:R-:W-:Y:S05]  /*2b80*/  @!P1 BRA `(.L_x_43) ;  /* 0x0000000000049947 */ /* 0x000fea0003800000 */
[----:B------:R0:W5:Y:S02]  /*2b90*/  LDG.E.LTC128B R19, desc[UR36][R8.64+0x20] ;  /* 0x0000202408137981 */ /* 0x000164000c1e1920 */
.L_x_43:
[----:B------:R-:W-:Y:S05]  /*2ba0*/  BSYNC B1 ;  /* 0x0000000000017941 */ /* 0x000fea0003800000 */
.L_x_42:
[----:B-----5:R-:W-:Y:S01]  /*2bb0*/  LOP3.LUT R13, R19, 0xffffe000, RZ, 0xc0, !PT ;  /* 0xffffe000130d7812 */ /* 0x020fe200078ec0ff */
        /* <DEDUP_REMOVED lines=8> */
.L_x_45:
[----:B------:R-:W-:Y:S05]  /*2c40*/  BSYNC B1 ;  /* 0x0000000000017941 */ /* 0x000fea0003800000 */
.L_x_44:
        /* <DEDUP_REMOVED lines=10> */
.L_x_47:
[----:B------:R-:W-:Y:S05]  /*2cf0*/  BSYNC B1 ;  /* 0x0000000000017941 */ /* 0x000fea0003800000 */
.L_x_46:
        /* <DEDUP_REMOVED lines=10> */
.L_x_49:
[----:B------:R-:W-:Y:S05]  /*2da0*/  BSYNC B1 ;  /* 0x0000000000017941 */ /* 0x000fea0003800000 */
.L_x_48:
[----:B0----5:R-:W-:Y:S01]  /*2db0*/  LOP3.LUT R13, R19, 0xffffe000, RZ, 0xc0, !PT ;  /* 0xffffe000130d7812 */ /* 0x021fe200078ec0ff */
        /* <DEDUP_REMOVED lines=8> */
.L_x_51:
[----:B------:R-:W-:Y:S05]  /*2e40*/  BSYNC B1 ;  /* 0x0000000000017941 */ /* 0x000fea0003800000 */
.L_x_50:
        /* <DEDUP_REMOVED lines=9> */
.L_x_53:
[----:B------:R-:W-:Y:S05]  /*2ee0*/  BSYNC B1 ;  /* 0x0000000000017941 */ /* 0x000fea0003800000 */
.L_x_52:
        /* <DEDUP_REMOVED lines=10> */
.L_x_55:
[----:B------:R-:W-:Y:S05]  /*2f90*/  BSYNC B1 ;  /* 0x0000000000017941 */ /* 0x000fea0003800000 */
.L_x_54:
        /* <DEDUP_REMOVED lines=10> */
.L_x_57:
[----:B------:R-:W-:Y:S05]  /*3040*/  BSYNC B1 ;  /* 0x0000000000017941 */ /* 0x000fea0003800000 */
.L_x_56:
        /* <DEDUP_REMOVED lines=9> */
.L_x_59:
[----:B------:R-:W-:Y:S05]  /*30e0*/  BSYNC B1 ;  /* 0x0000000000017941 */ /* 0x000fea0003800000 */
.L_x_58:
        /* <DEDUP_REMOVED lines=9> */
.L_x_61:
[----:B------:R-:W-:Y:S05]  /*3180*/  BSYNC B1 ;  /* 0x0000000000017941 */ /* 0x000fea0003800000 */
.L_x_60:
        /* <DEDUP_REMOVED lines=10> */
.L_x_63:
[----:B------:R-:W-:Y:S05]  /*3230*/  BSYNC B1 ;  /* 0x0000000000017941 */ /* 0x000fea0003800000 */
.L_x_62:
        /* <DEDUP_REMOVED lines=10> */
.L_x_65:
[----:B------:R-:W-:Y:S05]  /*32e0*/  BSYNC B1 ;  /* 0x0000000000017941 */ /* 0x000fea0003800000 */
.L_x_64:
        /* <DEDUP_REMOVED lines=9> */
.L_x_67:
[----:B------:R-:W-:Y:S05]  /*3380*/  BSYNC B1 ;  /* 0x0000000000017941 */ /* 0x000fea0003800000 */
.L_x_66:
        /* <DEDUP_REMOVED lines=9> */
.L_x_69:
[----:B------:R-:W-:Y:S05]  /*3420*/  BSYNC B1 ;  /* 0x0000000000017941 */ /* 0x000fea0003800000 */
.L_x_68:
        /* <DEDUP_REMOVED lines=10> */
.L_x_71:
[----:B------:R-:W-:Y:S05]  /*34d0*/  BSYNC B1 ;  /* 0x0000000000017941 */ /* 0x000fea0003800000 */
.L_x_70:
        /* <DEDUP_REMOVED lines=10> */
.L_x_73:
[----:B------:R-:W-:Y:S05]  /*3580*/  BSYNC B1 ;  /* 0x0000000000017941 */ /* 0x000fea0003800000 */
.L_x_72:
        /* <DEDUP_REMOVED lines=9> */
.L_x_75:
[----:B------:R-:W-:Y:S05]  /*3620*/  BSYNC B1 ;  /* 0x0000000000017941 */ /* 0x000fea0003800000 */
.L_x_74:
        /* <DEDUP_REMOVED lines=9> */
.L_x_77:
[----:B------:R-:W-:Y:S05]  /*36c0*/  BSYNC B1 ;  /* 0x0000000000017941 */ /* 0x000fea0003800000 */
.L_x_76:
        /* <DEDUP_REMOVED lines=10> */
.L_x_79:
[----:B------:R-:W-:Y:S05]  /*3770*/  BSYNC B1 ;  /* 0x0000000000017941 */ /* 0x000fea0003800000 */
.L_x_78:
        /* <DEDUP_REMOVED lines=10> */
.L_x_81:
[----:B------:R-:W-:Y:S05]  /*3820*/  BSYNC B1 ;  /* 0x0000000000017941 */ /* 0x000fea0003800000 */
.L_x_80:
        /* <DEDUP_REMOVED lines=9> */
.L_x_83:
[----:B------:R-:W-:Y:S05]  /*38c0*/  BSYNC B1 ;  /* 0x0000000000017941 */ /* 0x000fea0003800000 */
.L_x_82:
        /* <DEDUP_REMOVED lines=9> */
.L_x_85:
[----:B------:R-:W-:Y:S05]  /*3960*/  BSYNC B1 ;  /* 0x0000000000017941 */ /* 0x000fea0003800000 */
.L_x_84:
        /* <DEDUP_REMOVED lines=10> */
.L_x_87:
[----:B------:R-:W-:Y:S05]  /*3a10*/  BSYNC B1 ;  /* 0x0000000000017941 */ /* 0x000fea0003800000 */
.L_x_86:
        /* <DEDUP_REMOVED lines=10> */
.L_x_89:
[----:B------:R-:W-:Y:S05]  /*3ac0*/  BSYNC B1 ;  /* 0x0000000000017941 */ /* 0x000fea0003800000 */
.L_x_88:
        /* <DEDUP_REMOVED lines=9> */
.L_x_91:
[----:B------:R-:W-:Y:S05]  /*3b60*/  BSYNC B1 ;  /* 0x0000000000017941 */ /* 0x000fea0003800000 */
.L_x_90:
        /* <DEDUP_REMOVED lines=9> */
.L_x_93:
[----:B------:R-:W-:Y:S05]  /*3c00*/  BSYNC B1 ;  /* 0x0000000000017941 */ /* 0x000fea0003800000 */
.L_x_92:
        /* <DEDUP_REMOVED lines=10> */
.L_x_95:
[----:B------:R-:W-:Y:S05]  /*3cb0*/  BSYNC B1 ;  /* 0x0000000000017941 */ /* 0x000fea0003800000 */
.L_x_94:
        /* <DEDUP_REMOVED lines=10> */
.L_x_97:
[----:B------:R-:W-:Y:S05]  /*3d60*/  BSYNC B1 ;  /* 0x0000000000017941 */ /* 0x000fea0003800000 */
.L_x_96:
        /* <DEDUP_REMOVED lines=9> */
.L_x_99:
[----:B------:R-:W-:Y:S05]  /*3e00*/  BSYNC B1 ;  /* 0x0000000000017941 */ /* 0x000fea0003800000 */
.L_x_98:
        /* <DEDUP_REMOVED lines=9> */
.L_x_101:
[----:B------:R-:W-:Y:S05]  /*3ea0*/  BSYNC B1 ;  /* 0x0000000000017941 */ /* 0x000fea0003800000 */
.L_x_100:
        /* <DEDUP_REMOVED lines=10> */
.L_x_103:
[----:B------:R-:W-:Y:S05]  /*3f50*/  BSYNC B1 ;  /* 0x0000000000017941 */ /* 0x000fea0003800000 */
.L_x_102:
        /* <DEDUP_REMOVED lines=10> */
.L_x_105:
[----:B------:R-:W-:Y:S05]  /*4000*/  BSYNC B1 ;  /* 0x0000000000017941 */ /* 0x000fea0003800000 */
.L_x_104:
        /* <DEDUP_REMOVED lines=9> */
.L_x_107:
[----:B------:R-:W-:Y:S05]  /*40a0*/  BSYNC B1 ;  /* 0x0000000000017941 */ /* 0x000fea0003800000 */
.L_x_106:
        /* <DEDUP_REMOVED lines=9> */
.L_x_109:
[----:B------:R-:W-:Y:S05]  /*4140*/  BSYNC B1 ;  /* 0x0000000000017941 */ /* 0x000fea0003800000 */
.L_x_108:
        /* <DEDUP_REMOVED lines=10> */
.L_x_111:
[----:B------:R-:W-:Y:S05]  /*41f0*/  BSYNC B1 ;  /* 0x0000000000017941 */ /* 0x000fea0003800000 */
.L_x_110:
        /* <DEDUP_REMOVED lines=10> */
.L_x_113:
[----:B------:R-:W-:Y:S05]  /*42a0*/  BSYNC B1 ;  /* 0x0000000000017941 */ /* 0x000fea0003800000 */
.L_x_112:
        /* <DEDUP_REMOVED lines=9> */
.L_x_115:
[----:B------:R-:W-:Y:S05]  /*4340*/  BSYNC B1 ;  /* 0x0000000000017941 */ /* 0x000fea0003800000 */
.L_x_114:
        /* <DEDUP_REMOVED lines=9> */
.L_x_117:
[----:B------:R-:W-:Y:S05]  /*43e0*/  BSYNC B1 ;  /* 0x0000000000017941 */ /* 0x000fea0003800000 */
.L_x_116:
        /* <DEDUP_REMOVED lines=10> */
.L_x_119:
[----:B------:R-:W-:Y:S05]  /*4490*/  BSYNC B1 ;  /* 0x0000000000017941 */ /* 0x000fea0003800000 */
.L_x_118:
        /* <DEDUP_REMOVED lines=10> */
.L_x_121:
[----:B------:R-:W-:Y:S05]  /*4540*/  BSYNC B1 ;  /* 0x0000000000017941 */ /* 0x000fea0003800000 */
.L_x_120:
        /* <DEDUP_REMOVED lines=9> */
.L_x_123:
[----:B------:R-:W-:Y:S05]  /*45e0*/  BSYNC B1 ;  /* 0x0000000000017941 */ /* 0x000fea0003800000 */
.L_x_122:
        /* <DEDUP_REMOVED lines=9> */
.L_x_125:
[----:B------:R-:W-:Y:S05]  /*4680*/  BSYNC B1 ;  /* 0x0000000000017941 */ /* 0x000fea0003800000 */
.L_x_124:
        /* <DEDUP_REMOVED lines=10> */
.L_x_127:
[----:B------:R-:W-:Y:S05]  /*4730*/  BSYNC B1 ;  /* 0x0000000000017941 */ /* 0x000fea0003800000 */
.L_x_126:
        /* <DEDUP_REMOVED lines=10> */
.L_x_129:
[----:B------:R-:W-:Y:S05]  /*47e0*/  BSYNC B1 ;  /* 0x0000000000017941 */ /* 0x000fea0003800000 */
.L_x_128:
        /* <DEDUP_REMOVED lines=9> */
.L_x_131:
[----:B------:R-:W-:Y:S05]  /*4880*/  BSYNC B1 ;  /* 0x0000000000017941 */ /* 0x000fea0003800000 */
.L_x_130:
        /* <DEDUP_REMOVED lines=9> */
.L_x_133:
[----:B------:R-:W-:Y:S05]  /*4920*/  BSYNC B1 ;  /* 0x0000000000017941 */ /* 0x000fea0003800000 */
.L_x_132:
        /* <DEDUP_REMOVED lines=10> */
.L_x_135:
[----:B------:R-:W-:Y:S05]  /*49d0*/  BSYNC B1 ;  /* 0x0000000000017941 */ /* 0x000fea0003800000 */
.L_x_134:
        /* <DEDUP_REMOVED lines=10> */
.L_x_137:
[----:B------:R-:W-:Y:S05]  /*4a80*/  BSYNC B1 ;  /* 0x0000000000017941 */ /* 0x000fea0003800000 */
.L_x_136:
        /* <DEDUP_REMOVED lines=9> */
.L_x_139:
[----:B------:R-:W-:Y:S05]  /*4b20*/  BSYNC B1 ;  /* 0x0000000000017941 */ /* 0x000fea0003800000 */
.L_x_138:
        /* <DEDUP_REMOVED lines=9> */
.L_x_141:
[----:B------:R-:W-:Y:S05]  /*4bc0*/  BSYNC B1 ;  /* 0x0000000000017941 */ /* 0x000fea0003800000 */
.L_x_140:
        /* <DEDUP_REMOVED lines=10> */
.L_x_143:
[----:B------:R-:W-:Y:S05]  /*4c70*/  BSYNC B1 ;  /* 0x0000000000017941 */ /* 0x000fea0003800000 */
.L_x_142:
        /* <DEDUP_REMOVED lines=10> */
.L_x_145:
[----:B------:R-:W-:Y:S05]  /*4d20*/  BSYNC B1 ;  /* 0x0000000000017941 */ /* 0x000fea0003800000 */
.L_x_144:
        /* <DEDUP_REMOVED lines=9> */
.L_x_147:
[----:B------:R-:W-:Y:S05]  /*4dc0*/  BSYNC B1 ;  /* 0x0000000000017941 */ /* 0x000fea0003800000 */
.L_x_146:
        /* <DEDUP_REMOVED lines=9> */
.L_x_149:
[----:B------:R-:W-:Y:S05]  /*4e60*/  BSYNC B1 ;  /* 0x0000000000017941 */ /* 0x000fea0003800000 */
.L_x_148:
        /* <DEDUP_REMOVED lines=10> */
.L_x_151:
[----:B------:R-:W-:Y:S05]  /*4f10*/  BSYNC B1 ;  /* 0x0000000000017941 */ /* 0x000fea0003800000 */
.L_x_150:
        /* <DEDUP_REMOVED lines=10> */
.L_x_153:
[----:B------:R-:W-:Y:S05]  /*4fc0*/  BSYNC B1 ;  /* 0x0000000000017941 */ /* 0x000fea0003800000 */
.L_x_152:
        /* <DEDUP_REMOVED lines=9> */
.L_x_155:
[----:B------:R-:W-:Y:S05]  /*5060*/  BSYNC B1 ;  /* 0x0000000000017941 */ /* 0x000fea0003800000 */
.L_x_154:
        /* <DEDUP_REMOVED lines=9> */
.L_x_157:
[----:B------:R-:W-:Y:S05]  /*5100*/  BSYNC B1 ;  /* 0x0000000000017941 */ /* 0x000fea0003800000 */
.L_x_156:
        /* <DEDUP_REMOVED lines=10> */
.L_x_159:
[----:B------:R-:W-:Y:S05]  /*51b0*/  BSYNC B1 ;  /* 0x0000000000017941 */ /* 0x000fea0003800000 */
.L_x_158:
        /* <DEDUP_REMOVED lines=10> */
.L_x_161:
[----:B------:R-:W-:Y:S05]  /*5260*/  BSYNC B1 ;  /* 0x0000000000017941 */ /* 0x000fea0003800000 */
.L_x_160:
        /* <DEDUP_REMOVED lines=9> */
.L_x_163:
[----:B------:R-:W-:Y:S05]  /*5300*/  BSYNC B1 ;  /* 0x0000000000017941 */ /* 0x000fea0003800000 */
.L_x_162:
        /* <DEDUP_REMOVED lines=9> */
.L_x_165:
[----:B------:R-:W-:Y:S05]  /*53a0*/  BSYNC B1 ;  /* 0x0000000000017941 */ /* 0x000fea0003800000 */
.L_x_164:
        /* <DEDUP_REMOVED lines=10> */
.L_x_167:
[----:B------:R-:W-:Y:S05]  /*5450*/  BSYNC B1 ;  /* 0x0000000000017941 */ /* 0x000fea0003800000 */
.L_x_166:
        /* <DEDUP_REMOVED lines=10> */
.L_x_169:
[----:B------:R-:W-:Y:S05]  /*5500*/  BSYNC B1 ;  /* 0x0000000000017941 */ /* 0x000fea0003800000 */
.L_x_168:
        /* <DEDUP_REMOVED lines=9> */
.L_x_171:
[----:B------:R-:W-:Y:S05]  /*55a0*/  BSYNC B1 ;  /* 0x0000000000017941 */ /* 0x000fea0003800000 */
.L_x_170:
        /* <DEDUP_REMOVED lines=9> */
.L_x_173:
[----:B------:R-:W-:Y:S05]  /*5640*/  BSYNC B1 ;  /* 0x0000000000017941 */ /* 0x000fea0003800000 */
.L_x_172:
        /* <DEDUP_REMOVED lines=10> */
.L_x_175:
[----:B------:R-:W-:Y:S05]  /*56f0*/  BSYNC B1 ;  /* 0x0000000000017941 */ /* 0x000fea0003800000 */
.L_x_174:
        /* <DEDUP_REMOVED lines=10> */
.L_x_177:
[----:B------:R-:W-:Y:S05]  /*57a0*/  BSYNC B1 ;  /* 0x0000000000017941 */ /* 0x000fea0003800000 */
.L_x_176:
        /* <DEDUP_REMOVED lines=9> */
.L_x_179:
[----:B------:R-:W-:Y:S05]  /*5840*/  BSYNC B1 ;  /* 0x0000000000017941 */ /* 0x000fea0003800000 */
.L_x_178:
        /* <DEDUP_REMOVED lines=9> */
.L_x_181:
[----:B------:R-:W-:Y:S05]  /*58e0*/  BSYNC B1 ;  /* 0x0000000000017941 */ /* 0x000fea0003800000 */
.L_x_180:
        /* <DEDUP_REMOVED lines=10> */
.L_x_183:
[----:B------:R-:W-:Y:S05]  /*5990*/  BSYNC B1 ;  /* 0x0000000000017941 */ /* 0x000fea0003800000 */
.L_x_182:
        /* <DEDUP_REMOVED lines=10> */
.L_x_185:
[----:B------:R-:W-:Y:S05]  /*5a40*/  BSYNC B1 ;  /* 0x0000000000017941 */ /* 0x000fea0003800000 */
.L_x_184:
        /* <DEDUP_REMOVED lines=9> */
.L_x_187:
[----:B------:R-:W-:Y:S05]  /*5ae0*/  BSYNC B1 ;  /* 0x0000000000017941 */ /* 0x000fea0003800000 */
.L_x_186:
        /* <DEDUP_REMOVED lines=9> */
.L_x_189:
[----:B------:R-:W-:Y:S05]  /*5b80*/  BSYNC B1 ;  /* 0x0000000000017941 */ /* 0x000fea0003800000 */
.L_x_188:
        /* <DEDUP_REMOVED lines=10> */
.L_x_191:
[----:B------:R-:W-:Y:S05]  /*5c30*/  BSYNC B1 ;  /* 0x0000000000017941 */ /* 0x000fea0003800000 */
.L_x_190:
        /* <DEDUP_REMOVED lines=10> */
.L_x_193:
[----:B------:R-:W-:Y:S05]  /*5ce0*/  BSYNC B1 ;  /* 0x0000000000017941 */ /* 0x000fea0003800000 */
.L_x_192:
        /* <DEDUP_REMOVED lines=9> */
.L_x_195:
[----:B------:R-:W-:Y:S05]  /*5d80*/  BSYNC B1 ;  /* 0x0000000000017941 */ /* 0x000fea0003800000 */
.L_x_194:
        /* <DEDUP_REMOVED lines=9> */
.L_x_197:
[----:B------:R-:W-:Y:S05]  /*5e20*/  BSYNC B1 ;  /* 0x0000000000017941 */ /* 0x000fea0003800000 */
.L_x_196:
        /* <DEDUP_REMOVED lines=10> */
.L_x_199:
[----:B------:R-:W-:Y:S05]  /*5ed0*/  BSYNC B1 ;  /* 0x0000000000017941 */ /* 0x000fea0003800000 */
.L_x_198:
        /* <DEDUP_REMOVED lines=10> */
.L_x_201:
[----:B------:R-:W-:Y:S05]  /*5f80*/  BSYNC B1 ;  /* 0x0000000000017941 */ /* 0x000fea0003800000 */
.L_x_200:
        /* <DEDUP_REMOVED lines=9> */
.L_x_203:
[----:B------:R-:W-:Y:S05]  /*6020*/  BSYNC B1 ;  /* 0x0000000000017941 */ /* 0x000fea0003800000 */
.L_x_202:
        /* <DEDUP_REMOVED lines=9> */
.L_x_205:
[----:B------:R-:W-:Y:S05]  /*60c0*/  BSYNC B1 ;  /* 0x0000000000017941 */ /* 0x000fea0003800000 */
.L_x_204:
        /* <DEDUP_REMOVED lines=10> */
.L_x_207:
[----:B------:R-:W-:Y:S05]  /*6170*/  BSYNC B1 ;  /* 0x0000000000017941 */ /* 0x000fea0003800000 */
.L_x_206:
        /* <DEDUP_REMOVED lines=10> */
.L_x_209:
[----:B------:R-:W-:Y:S05]  /*6220*/  BSYNC B1 ;  /* 0x0000000000017941 */ /* 0x000fea0003800000 */
.L_x_208:
        /* <DEDUP_REMOVED lines=9> */
.L_x_211:
[----:B------:R-:W-:Y:S05]  /*62c0*/  BSYNC B1 ;  /* 0x0000000000017941 */ /* 0x000fea0003800000 */
.L_x_210:
        /* <DEDUP_REMOVED lines=9> */
.L_x_213:
[----:B------:R-:W-:Y:S05]  /*6360*/  BSYNC B1 ;  /* 0x0000000000017941 */ /* 0x000fea0003800000 */
.L_x_212:
        /* <DEDUP_REMOVED lines=10> */
.L_x_215:
[----:B------:R-:W-:Y:S05]  /*6410*/  BSYNC B1 ;  /* 0x0000000000017941 */ /* 0x000fea0003800000 */
.L_x_214:
        /* <DEDUP_REMOVED lines=10> */
.L_x_217:
[----:B------:R-:W-:Y:S05]  /*64c0*/  BSYNC B1 ;  /* 0x0000000000017941 */ /* 0x000fea0003800000 */
.L_x_216:
        /* <DEDUP_REMOVED lines=9> */
.L_x_219:
[----:B------:R-:W-:Y:S05]  /*6560*/  BSYNC B1 ;  /* 0x0000000000017941 */ /* 0x000fea0003800000 */
.L_x_218:
        /* <DEDUP_REMOVED lines=9> */
.L_x_221:
[----:B------:R-:W-:Y:S05]  /*6600*/  BSYNC B1 ;  /* 0x0000000000017941 */ /* 0x000fea0003800000 */
.L_x_220:
        /* <DEDUP_REMOVED lines=10> */
.L_x_223:
[----:B------:R-:W-:Y:S05]  /*66b0*/  BSYNC B1 ;  /* 0x0000000000017941 */ /* 0x000fea0003800000 */
.L_x_222:
        /* <DEDUP_REMOVED lines=10> */
.L_x_225:
[----:B------:R-:W-:Y:S05]  /*6760*/  BSYNC B1 ;  /* 0x0000000000017941 */ /* 0x000fea0003800000 */
.L_x_224:
        /* <DEDUP_REMOVED lines=9> */
.L_x_227:
[----:B------:R-:W-:Y:S05]  /*6800*/  BSYNC B1 ;  /* 0x0000000000017941 */ /* 0x000fea0003800000 */
.L_x_226:
        /* <DEDUP_REMOVED lines=9> */
.L_x_229:
[----:B------:R-:W-:Y:S05]  /*68a0*/  BSYNC B1 ;  /* 0x0000000000017941 */ /* 0x000fea0003800000 */
.L_x_228:
        /* <DEDUP_REMOVED lines=10> */
.L_x_231:
[----:B------:R-:W-:Y:S05]  /*6950*/  BSYNC B1 ;  /* 0x0000000000017941 */ /* 0x000fea0003800000 */
.L_x_230:
        /* <DEDUP_REMOVED lines=10> */
.L_x_233:
[----:B------:R-:W-:Y:S05]  /*6a00*/  BSYNC B1 ;  /* 0x0000000000017941 */ /* 0x000fea0003800000 */
.L_x_232:
        /* <DEDUP_REMOVED lines=9> */
.L_x_235:
[----:B------:R-:W-:Y:S05]  /*6aa0*/  BSYNC B1 ;  /* 0x0000000000017941 */ /* 0x000fea0003800000 */
.L_x_234:
        /* <DEDUP_REMOVED lines=9> */
.L_x_237:
[----:B------:R-:W-:Y:S05]  /*6b40*/  BSYNC B1 ;  /* 0x0000000000017941 */ /* 0x000fea0003800000 */
.L_x_236:
        /* <DEDUP_REMOVED lines=10> */
.L_x_239:
[----:B------:R-:W-:Y:S05]  /*6bf0*/  BSYNC B1 ;  /* 0x0000000000017941 */ /* 0x000fea0003800000 */
.L_x_238:
        /* <DEDUP_REMOVED lines=10> */
.L_x_241:
[----:B------:R-:W-:Y:S05]  /*6ca0*/  BSYNC B1 ;  /* 0x0000000000017941 */ /* 0x000fea0003800000 */
.L_x_240:
        /* <DEDUP_REMOVED lines=9> */
.L_x_243:
[----:B------:R-:W-:Y:S05]  /*6d40*/  BSYNC B1 ;  /* 0x0000000000017941 */ /* 0x000fea0003800000 */
.L_x_242:
        /* <DEDUP_REMOVED lines=9> */
.L_x_245:
[----:B------:R-:W-:Y:S05]  /*6de0*/  BSYNC B1 ;  /* 0x0000000000017941 */ /* 0x000fea0003800000 */
.L_x_244:
        /* <DEDUP_REMOVED lines=10> */
.L_x_247:
[----:B------:R-:W-:Y:S05]  /*6e90*/  BSYNC B1 ;  /* 0x0000000000017941 */ /* 0x000fea0003800000 */
.L_x_246:
        /* <DEDUP_REMOVED lines=10> */
.L_x_249:
[----:B------:R-:W-:Y:S05]  /*6f40*/  BSYNC B1 ;  /* 0x0000000000017941 */ /* 0x000fea0003800000 */
.L_x_248:
        /* <DEDUP_REMOVED lines=9> */
.L_x_251:
[----:B------:R-:W-:Y:S05]  /*6fe0*/  BSYNC B1 ;  /* 0x0000000000017941 */ /* 0x000fea0003800000 */
.L_x_250:
        /* <DEDUP_REMOVED lines=9> */
.L_x_253:
[----:B------:R-:W-:Y:S05]  /*7080*/  BSYNC B1 ;  /* 0x0000000000017941 */ /* 0x000fea0003800000 */
.L_x_252:
        /* <DEDUP_REMOVED lines=10> */
.L_x_255:
[----:B------:R-:W-:Y:S05]  /*7130*/  BSYNC B1 ;  /* 0x0000000000017941 */ /* 0x000fea0003800000 */
.L_x_254:
        /* <DEDUP_REMOVED lines=10> */
.L_x_257:
[----:B------:R-:W-:Y:S05]  /*71e0*/  BSYNC B1 ;  /* 0x0000000000017941 */ /* 0x000fea0003800000 */
.L_x_256:
        /* <DEDUP_REMOVED lines=9> */
.L_x_259:
[----:B------:R-:W-:Y:S05]  /*7280*/  BSYNC B1 ;  /* 0x0000000000017941 */ /* 0x000fea0003800000 */
.L_x_258:
        /* <DEDUP_REMOVED lines=9> */
.L_x_261:
[----:B------:R-:W-:Y:S05]  /*7320*/  BSYNC B1 ;  /* 0x0000000000017941 */ /* 0x000fea0003800000 */
.L_x_260:
        /* <DEDUP_REMOVED lines=10> */
.L_x_263:
[----:B------:R-:W-:Y:S05]  /*73d0*/  BSYNC B1 ;  /* 0x0000000000017941 */ /* 0x000fea0003800000 */
.L_x_262:
        /* <DEDUP_REMOVED lines=10> */
.L_x_265:
[----:B------:R-:W-:Y:S05]  /*7480*/  BSYNC B1 ;  /* 0x0000000000017941 */ /* 0x000fea0003800000 */
.L_x_264:
        /* <DEDUP_REMOVED lines=9> */
.L_x_267:
[----:B------:R-:W-:Y:S05]  /*7520*/  BSYNC B1 ;  /* 0x0000000000017941 */ /* 0x000fea0003800000 */
.L_x_266:
        /* <DEDUP_REMOVED lines=9> */
.L_x_269:
[----:B------:R-:W-:Y:S05]  /*75c0*/  BSYNC B1 ;  /* 0x0000000000017941 */ /* 0x000fea0003800000 */
.L_x_268:
        /* <DEDUP_REMOVED lines=10> */
.L_x_271:
[----:B------:R-:W-:Y:S05]  /*7670*/  BSYNC B1 ;  /* 0x0000000000017941 */ /* 0x000fea0003800000 */
.L_x_270:
        /* <DEDUP_REMOVED lines=10> */
.L_x_273:
[----:B------:R-:W-:Y:S05]  /*7720*/  BSYNC B1 ;  /* 0x0000000000017941 */ /* 0x000fea0003800000 */
.L_x_272:
        /* <DEDUP_REMOVED lines=9> */
.L_x_275:
[----:B------:R-:W-:Y:S05]  /*77c0*/  BSYNC B1 ;  /* 0x0000000000017941 */ /* 0x000fea0003800000 */
.L_x_274:
        /* <DEDUP_REMOVED lines=9> */
.L_x_277:
[----:B------:R-:W-:Y:S05]  /*7860*/  BSYNC B1 ;  /* 0x0000000000017941 */ /* 0x000fea0003800000 */
.L_x_276:
        /* <DEDUP_REMOVED lines=10> */
.L_x_279:
[----:B------:R-:W-:Y:S05]  /*7910*/  BSYNC B1 ;  /* 0x0000000000017941 */ /* 0x000fea0003800000 */
.L_x_278:
        /* <DEDUP_REMOVED lines=10> */
.L_x_281:
[----:B------:R-:W-:Y:S05]  /*79c0*/  BSYNC B1 ;  /* 0x0000000000017941 */ /* 0x000fea0003800000 */
.L_x_280:
[----:B01-3-5:R-:W-:Y:S01]  /*79d0*/  LOP3.LUT R7, R19, 0xffffe000, RZ, 0xc0, !PT ;  /* 0xffffe00013077812 */ /* 0x02bfe200078ec0ff */
        /* <DEDUP_REMOVED lines=8> */
.L_x_283:
[----:B------:R-:W-:Y:S05]  /*7a60*/  BSYNC B1 ;  /* 0x0000000000017941 */ /* 0x000fea0003800000 */
.L_x_282:
[----:B0---45:R-:W-:Y:S01]  /*7a70*/  LOP3.LUT R5, R19, 0xffffe000, RZ, 0xc0, !PT ;  /* 0xffffe00013057812 */ /* 0x031fe200078ec0ff */
[----:B------:R-:W-:Y:S01]  /*7a80*/  @P1 IMAD.MOV.U32 R4, RZ, RZ, R10 ;  /* 0x000000ffff041224 */ /* 0x000fe200078e000a */
[----:B------:R-:W-:Y:S01]  /*7a90*/  ISETP.GT.AND P0, PT, R3, 0x8, P0 ;  /* 0x000000080300780c */ /* 0x000fe20000704270 */
[----:B------:R-:W-:Y:S02]  /*7aa0*/  BSSY B1, `(.L_x_284) ;  /* 0x0000008000017945 */ /* 0x000fe40003800000 */
[----:B------:R-:W-:-:S04]  /*7ab0*/  FMUL R5, R5, R152 ;  /* 0x0000009805057220 */ /* 0x000fc80000400000 */
[----:B------:R-:W-:Y:S01]  /*7ac0*/  FFMA R7, R150, R153, R5 ;  /* 0x0000009996077223 */ /* 0x000fe20000000005 */
[----:B------:R-:W-:-:S04]  /*7ad0*/  @P1 IMAD.MOV.U32 R5, RZ, RZ, R11 ;  /* 0x000000ffff051224 */ /* 0x000fc800078e000b */
[----:B------:R-:W-:-:S05]  /*7ae0*/  F2FP.TF32.F32.PACK_B R7, R7 ;  /* 0x00000007ff07723e */ /* 0x000fca00024050ff */
[----:B------:R0:W-:Y:S01]  /*7af0*/  @P1 STG.E desc[UR36][R4.64+0x3e0], R7 ;  /* 0x0003e00704001986 */ /* 0x0001e2000c101924 */
[----:B------:R-:W-:Y:S05]  /*7b00*/  @!P0 BRA `(.L_x_285) ;  /* 0x0000000000048947 */ /* 0x000fea0003800000 */
[----:B------:R3:W5:Y:S02]  /*7b10*/  LDG.E.LTC128B R19, desc[UR36][R8.64+0x3e4] ;  /* 0x0003e42408137981 */ /* 0x000764000c1e1920 */
.L_x_285:
[----:B------:R-:W-:Y:S05]  /*7b20*/  BSYNC B1 ;  /* 0x0000000000017941 */ /* 0x000fea0003800000 */
.L_x_284:
[----:B------:R-:W-:Y:S05]  /*7b30*/  @!P0 BRA `(.L_x_286) ;  /* 0x0000002400488947 */ /* 0x000fea0003800000 */
[----:B-----5:R-:W-:-:S05]  /*7b40*/  LOP3.LUT R19, R19, 0xffffe000, RZ, 0xc0, !PT ;  /* 0xffffe00013137812 */ /* 0x020fca00078ec0ff */
[----:B------:R-:W-:-:S04]  /*7b50*/  FMUL R0, R19, R152 ;  /* 0x0000009813007220 */ /* 0x000fc80000400000 */
[----:B------:R-:W-:-:S05]  /*7b60*/  FFMA R151, R151, R153, R0 ;  /* 0x0000009997977223 */ /* 0x000fca0000000000 */
[----:B------:R-:W-:-:S05]  /*7b70*/  F2FP.TF32.F32.PACK_B R151, R151 ;  /* 0x00000097ff97723e */ /* 0x000fca00024050ff */
[----:B------:R4:W-:Y:S01]  /*7b80*/  STG.E desc[UR36][R10.64+0x3e4], R151 ;  /* 0x0003e4970a007986 */ /* 0x0009e2000c101924 */
[----:B------:R-:W-:Y:S05]  /*7b90*/  BRA `(.L_x_286) ;  /* 0x0000002400307947 */ /* 0x000fea0003800000 */
.L_x_33:
[----:B------:R-:W-:Y:S01]  /*7ba0*/  ISETP.GT.AND P3, PT, R0, 0x1, PT ;  /* 0x000000010000780c */ /* 0x000fe20003f64270 */
[----:B------:R-:W-:Y:S01]  /*7bb0*/  ULDC.64 UR4, c[0x0][0x5c0] ;  /* 0x0001700000047ab9 */ /* 0x000fe20000000a00 */
[-C--:B------:R-:W-:Y:S01]  /*7bc0*/  FMUL R9, R24, R153.reuse ;  /* 0x0000009918097220 */ /* 0x080fe20000400000 */
[C---:B------:R-:W-:Y:S01]  /*7bd0*/  LEA R4, P4, R164.reuse, UR4, 0x2 ;  /* 0x00000004a4047c11 */ /* 0x040fe2000f8810ff */
[-C--:B------:R-:W-:Y:S01]  /*7be0*/  FMUL R25, R25, R153.reuse ;  /* 0x0000009919197220 */ /* 0x080fe20000400000 */
[----:B------:R-:W-:Y:S01]  /*7bf0*/  ISETP.GT.AND P0, PT, R3, RZ, P3 ;  /* 0x000000ff0300720c */ /* 0x000fe20001f04270 */
[-C--:B------:R-:W-:Y:S01]  /*7c00*/  FMUL R27, R27, R153.reuse ;  /* 0x000000991b1b7220 */ /* 0x080fe20000400000 */
[----:B------:R-:W-:Y:S01]  /*7c10*/  LEA.HI.X R5, R164, UR5, R177, 0x2, P4 ;  /* 0x00000005a4057c11 */ /* 0x000fe2000a0f14b1 */
[----:B------:R-:W-:Y:S01]  /*7c20*/  FMUL R29, R29, R153 ;  /* 0x000000991d1d7220 */ /* 0x000fe20000400000 */
[----:B------:R-:W-:Y:S01]  /*7c30*/  F2FP.TF32.F32.PACK_B R9, R9 ;  /* 0x00000009ff09723e */ /* 0x000fe200024050ff */
[----:B------:R-:W-:Y:S01]  /*7c40*/  FMUL R31, R31, R153 ;  /* 0x000000991f1f7220 */ /* 0x000fe20000400000 */
[----:B------:R-:W-:Y:S01]  /*7c50*/  F2FP.TF32.F32.PACK_B R25, R25 ;  /* 0x00000019ff19723e */ /* 0x000fe200024050ff */
[-C--:B------:R-:W-:Y:S01]  /*7c60*/  FMUL R13, R32, R153.reuse ;  /* 0x00000099200d7220 */ /* 0x080fe20000400000 */
[C---:B------:R-:W-:Y:S01]  /*7c70*/  SHF.L.U64.HI R7, R10.reuse, 0x5, R11 ;  /* 0x000000050a077819 */ /* 0x040fe2000001020b */
[----:B------:R0:W-:Y:S01]  /*7c80*/  @P2 STG.E desc[UR36][R4.64], R9 ;  /* 0x0000000904002986 */ /* 0x0001e2000c101924 */
[----:B------:R-:W-:Y:S01]  /*7c90*/  LEA R6, P4, R10, R4, 0x5 ;  /* 0x000000040a067211 */ /* 0x000fe200078828ff */
[-C--:B------:R-:W-:Y:S01]  /*7ca0*/  FMUL R11, R26, R153.reuse ;  /* 0x000000991a0b7220 */ /* 0x080fe20000400000 */
[----:B------:R-:W-:Y:S01]  /*7cb0*/  ISETP.GT.AND P1, PT, R3, 0x8, P1 ;  /* 0x000000080300780c */ /* 0x000fe20000f24270 */
[----:B------:R-:W-:Y:S01]  /*7cc0*/  @P0 STG.E desc[UR36][R4.64+0x4], R25 ;  /* 0x0000041904000986 */ /* 0x000fe2000c101924 */
[C---:B------:R-:W-:Y:S01]  /*7cd0*/  ISETP.GT.AND P2, PT, R0.reuse, 0x8, PT ;  /* 0x000000080000780c */ /* 0x040fe20003f44270 */
[----:B------:R-:W-:Y:S01]  /*7ce0*/  IMAD.X R7, R7, 0x1, R5, P4 ;  /* 0x0000000107077824 */ /* 0x000fe200020e0605 */
[----:B------:R-:W-:Y:S01]  /*7cf0*/  ISETP.GT.AND P3, PT, R3, 0x8, P3 ;  /* 0x000000080300780c */ /* 0x000fe20001f64270 */
[-C--:B------:R-:W-:Y:S01]  /*7d00*/  FMUL R33, R33, R153.reuse ;  /* 0x0000009921217220 */ /* 0x080fe20000400000 */
[----:B------:R-:W-:Y:S01]  /*7d10*/  ISETP.GT.AND P0, PT, R0, 0x9, PT ;  /* 0x000000090000780c */ /* 0x000fe20003f04270 */
[-C--:B------:R-:W-:Y:S01]  /*7d20*/  FMUL R35, R35, R153.reuse ;  /* 0x0000009923237220 */ /* 0x080fe20000400000 */
[C---:B------:R-:W-:Y:S01]  /*7d30*/  ISETP.GT.AND P5, PT, R3.reuse, RZ, P2 ;  /* 0x000000ff0300720c */ /* 0x040fe200017a4270 */
[-C--:B0-----:R-:W-:Y:S01]  /*7d40*/  FMUL R9, R28, R153.reuse ;  /* 0x000000991c097220 */ /* 0x081fe20000400000 */
[----:B------:R-:W-:Y:S01]  /*7d50*/  ISETP.GT.AND P4, PT, R3, RZ, P0 ;  /* 0x000000ff0300720c */ /* 0x000fe20000784270 */
[----:B------:R-:W-:Y:S01]  /*7d60*/  FMUL R37, R37, R153 ;  /* 0x0000009925257220 */ /* 0x000fe20000400000 */
[----:B------:R-:W-:Y:S01]  /*7d70*/  F2FP.TF32.F32.PACK_B R11, R11 ;  /* 0x0000000bff0b723e */ /* 0x000fe200024050ff */
[----:B------:R-:W-:Y:S01]  /*7d80*/  FMUL R39, R39, R153 ;  /* 0x0000009927277220 */ /* 0x000fe20000400000 */
[----:B------:R-:W-:Y:S01]  /*7d90*/  F2FP.TF32.F32.PACK_B R27, R27 ;  /* 0x0000001bff1b723e */ /* 0x000fe200024050ff */
[----:B------:R-:W-:Y:S01]  /*7da0*/  FMUL R41, R41, R153 ;  /* 0x0000009929297220 */ /* 0x000fe20000400000 */
[----:B------:R-:W-:Y:S01]  /*7db0*/  F2FP.TF32.F32.PACK_B R9, R9 ;  /* 0x00000009ff09723e */ /* 0x000fe200024050ff */
[----:B------:R0:W-:Y:S01]  /*7dc0*/  @P1 STG.E desc[UR36][R6.64], R11 ;  /* 0x0000000b06001986 */ /* 0x0001e2000c101924 */
[----:B------:R-:W-:Y:S01]  /*7dd0*/  F2FP.TF32.F32.PACK_B R29, R29 ;  /* 0x0000001dff1d723e */ /* 0x000fe200024050ff */
[-C--:B------:R-:W-:Y:S01]  /*7de0*/  FMUL R43, R43, R153.reuse ;  /* 0x000000992b2b7220 */ /* 0x080fe20000400000 */
[C---:B------:R-:W-:Y:S01]  /*7df0*/  ISETP.GT.AND P1, PT, R0.reuse, 0x10, PT ;  /* 0x000000100000780c */ /* 0x040fe20003f24270 */
[----:B------:R-:W-:Y:S01]  /*7e00*/  @P3 STG.E desc[UR36][R6.64+0x4], R27 ;  /* 0x0000041b06003986 */ /* 0x000fe2000c101924 */
[----:B------:R-:W-:Y:S01]  /*7e10*/  ISETP.GT.AND P3, PT, R0, 0x11, PT ;  /* 0x000000110000780c */ /* 0x000fe20003f64270 */
[-C--:B------:R-:W-:Y:S01]  /*7e20*/  FMUL R45, R45, R153.reuse ;  /* 0x000000992d2d7220 */ /* 0x080fe20000400000 */
[C---:B------:R-:W-:Y:S01]  /*7e30*/  ISETP.GT.AND P2, PT, R3.reuse, 0x8, P2 ;  /* 0x000000080300780c */ /* 0x040fe20001744270 */
[----:B------:R1:W-:Y:S01]  /*7e40*/  @P5 STG.E desc[UR36][R4.64+0x20], R9 ;  /* 0x0000200904005986 */ /* 0x0003e2000c101924 */
[----:B------:R-:W-:Y:S01]  /*7e50*/  ISETP.GT.AND P0, PT, R3, 0x8, P0 ;  /* 0x000000080300780c */ /* 0x000fe20000704270 */
[-C--:B------:R-:W-:Y:S01]  /*7e60*/  FMUL R47, R47, R153.reuse ;  /* 0x000000992f2f7220 */ /* 0x080fe20000400000 */
[C---:B------:R-:W-:Y:S01]  /*7e70*/  ISETP.GT.AND P5, PT, R3.reuse, RZ, P1 ;  /* 0x000000ff0300720c */ /* 0x040fe20000fa4270 */
[----:B------:R-:W-:Y:S01]  /*7e80*/  @P4 STG.E desc[UR36][R4.64+0x24], R29 ;  /* 0x0000241d04004986 */ /* 0x000fe2000c101924 */
        /* <DEDUP_REMOVED lines=8> */
[----:B-1----:R-:W-:Y:S01]  /*7f10*/  FMUL R9, R34, R153 ;  /* 0x0000009922097220 */ /* 0x002fe20000400000 */
[----:B------:R-:W-:Y:S01]  /*7f20*/  F2FP.TF32.F32.PACK_B R33, R33 ;  /* 0x00000021ff21723e */ /* 0x000fe200024050ff */
[----:B------:R0:W-:Y:S01]  /*7f30*/  @P2 STG.E desc[UR36][R6.64+0x20], R11 ;  /* 0x0000200b06002986 */ /* 0x0001e2000c101924 */
[----:B------:R-:W-:Y:S01]  /*7f40*/  ISETP.GT.AND P1, PT, R3, 0x8, P1 ;  /* 0x000000080300780c */ /* 0x000fe20000f24270 */
[-C--:B------:R-:W-:Y:S01]  /*7f50*/  FMUL R55, R55, R153.reuse ;  /* 0x0000009937377220 */ /* 0x080fe20000400000 */
[C---:B------:R-:W-:Y:S01]  /*7f60*/  ISETP.GT.AND P2, PT, R0.reuse, 0x19, PT ;  /* 0x000000190000780c */ /* 0x040fe20003f44270 */
[----:B------:R-:W-:Y:S01]  /*7f70*/  @P0 STG.E desc[UR36][R6.64+0x24], R31 ;  /* 0x0000241f06000986 */ /* 0x000fe2000c101924 */
[----:B------:R-:W-:Y:S01]  /*7f80*/  ISETP.GT.AND P0, PT, R0, 0x18, PT ;  /* 0x000000180000780c */ /* 0x000fe20003f04270 */
[----:B------:R-:W-:Y:S01]  /*7f90*/  FMUL R57, R57, R153 ;  /* 0x0000009939397220 */ /* 0x000fe20000400000 */
[----:B------:R-:W-:Y:S01]  /*7fa0*/  F2FP.TF32.F32.PACK_B R9, R9 ;  /* 0x00000009ff09723e */ /* 0x000fe200024050ff */
[----:B------:R1:W-:Y:S01]  /*7fb0*/  @P5 STG.E desc[UR36][R4.64+0x40], R13 ;  /* 0x0000400d04005986 */ /* 0x0003e2000c101924 */
[----:B------:R-:W-:Y:S01]  /*7fc0*/  ISETP.GT.AND P5, PT, R3, RZ, P0 ;  /* 0x000000ff0300720c */ /* 0x000fe200007a4270 */
[----:B------:R-:W-:Y:S01]  /*7fd0*/  FMUL R59, R59, R153 ;  /* 0x000000993b3b7220 */ /* 0x000fe20000400000 */
[----:B------:R-:W-:Y:S01]  /*7fe0*/  F2FP.TF32.F32.PACK_B R35, R35 ;  /* 0x00000023ff23723e */ /* 0x000fe200024050ff */
[----:B------:R-:W-:Y:S01]  /*7ff0*/  @P4 STG.E desc[UR36][R4.64+0x44], R33 ;  /* 0x0000442104004986 */ /* 0x000fe2000c101924 */
[C---:B------:R-:W-:Y:S01]  /*8000*/  ISETP.GT.AND P4, PT, R3.reuse, 0x8, P3 ;  /* 0x000000080300780c */ /* 0x040fe20001f84270 */
[----:B0-----:R-:W-:Y:S01]  /*8010*/  FMUL R11, R36, R153 ;  /* 0x00000099240b7220 */ /* 0x001fe20000400000 */
[----:B------:R-:W-:Y:S01]  /*8020*/  ISETP.GT.AND P3, PT, R3, RZ, P2 ;  /* 0x000000ff0300720c */ /* 0x000fe20001764270 */
[----:B------:R0:W-:Y:S01]  /*8030*/  @P1 STG.E desc[UR36][R6.64+0x40], R9 ;  /* 0x0000400906001986 */ /* 0x0001e2000c101924 */
[----:B------:R-:W-:Y:S01]  /*8040*/  F2FP.TF32.F32.PACK_B R37, R37 ;  /* 0x00000025ff25723e */ /* 0x000fe200024050ff */
[----:B------:R-:W-:Y:S01]  /*8050*/  FMUL R61, R61, R153 ;  /* 0x000000993d3d7220 */ /* 0x000fe20000400000 */
[----:B------:R-:W-:Y:S01]  /*8060*/  F2FP.TF32.F32.PACK_B R11, R11 ;  /* 0x0000000bff0b723e */ /* 0x000fe200024050ff */
[-C--:B-1----:R-:W-:Y:S01]  /*8070*/  FMUL R13, R40, R153.reuse ;  /* 0x00000099280d7220 */ /* 0x082fe20000400000 */
[----:B------:R-:W-:Y:S01]  /*8080*/  ISETP.GT.AND P1, PT, R0, 0x20, PT ;  /* 0x000000200000780c */ /* 0x000fe20003f24270 */
[-C--:B------:R-:W-:Y:S01]  /*8090*/  FMUL R63, R63, R153.reuse ;  /* 0x000000993f3f7220 */ /* 0x080fe20000400000 */
[----:B------:R-:W-:Y:S01]  /*80a0*/  ISETP.GT.AND P0, PT, R3, 0x8, P0 ;  /* 0x000000080300780c */ /* 0x000fe20000704270 */
[----:B------:R-:W-:Y:S01]  /*80b0*/  FMUL R65, R65, R153 ;  /* 0x0000009941417220 */ /* 0x000fe20000400000 */
[----:B------:R-:W-:Y:S01]  /*80c0*/  F2FP.TF32.F32.PACK_B R39, R39 ;  /* 0x00000027ff27723e */ /* 0x000fe200024050ff */
[----:B------:R-:W-:Y:S01]  /*80d0*/  @P4 STG.E desc[UR36][R6.64+0x44], R35 ;  /* 0x0000442306004986 */ /* 0x000fe2000c101924 */
[C---:B------:R-:W-:Y:S01]  /*80e0*/  ISETP.GT.AND P4, PT, R3.reuse, 0x8, P2 ;  /* 0x000000080300780c */ /* 0x040fe20001784270 */
[-C--:B0-----:R-:W-:Y:S01]  /*80f0*/  FMUL R9, R38, R153.reuse ;  /* 0x0000009926097220 */ /* 0x081fe20000400000 */
[C---:B------:R-:W-:Y:S01]  /*8100*/  ISETP.GT.AND P2, PT, R0.reuse, 0x21, PT ;  /* 0x000000210000780c */ /* 0x040fe20003f44270 */
[----:B------:R0:W-:Y:S01]  /*8110*/  @P5 STG.E desc[UR36][R4.64+0x60], R11 ;  /* 0x0000600b04005986 */ /* 0x0001e2000c101924 */
[----:B------:R-:W-:Y:S01]  /*8120*/  ISETP.GT.AND P5, PT, R3, RZ, P1 ;  /* 0x000000ff0300720c */ /* 0x000fe20000fa4270 */
[----:B------:R-:W-:Y:S01]  /*8130*/  FMUL R67, R67, R153 ;  /* 0x0000009943437220 */ /* 0x000fe20000400000 */
[----:B------:R-:W-:Y:S01]  /*8140*/  F2FP.TF32.F32.PACK_B R9, R9 ;  /* 0x00000009ff09723e */ /* 0x000fe200024050ff */
[----:B------:R-:W-:Y:S01]  /*8150*/  @P3 STG.E desc[UR36][R4.64+0x64], R37 ;  /* 0x0000642504003986 */ /* 0x000fe2000c101924 */
[----:B------:R-:W-:Y:S01]  /*8160*/  ISETP.GT.AND P3, PT, R3, RZ, P2 ;  /* 0x000000ff0300720c */ /* 0x000fe20001764270 */
[----:B------:R-:W-:Y:S01]  /*8170*/  FMUL R69, R69, R153 ;  /* 0x0000009945457220 */ /* 0x000fe20000400000 */
[----:B------:R-:W-:Y:S01]  /*8180*/  F2FP.TF32.F32.PACK_B R13, R13 ;  /* 0x0000000dff0d723e */ /* 0x000fe200024050ff */
[----:B------:R1:W-:Y:S01]  /*8190*/  @P0 STG.E desc[UR36][R6.64+0x60], R9 ;  /* 0x0000600906000986 */ /* 0x0003e2000c101924 */
[----:B------:R-:W-:Y:S01]  /*81a0*/  F2FP.TF32.F32.PACK_B R41, R41 ;  /* 0x00000029ff29723e */ /* 0x000fe200024050ff */
[-C--:B------:R-:W-:Y:S01]  /*81b0*/  FMUL R71, R71, R153.reuse ;  /* 0x0000009947477220 */ /* 0x080fe20000400000 */
[----:B------:R-:W-:Y:S01]  /*81c0*/  ISETP.GT.AND P0, PT, R0, 0x28, PT ;  /* 0x000000280000780c */ /* 0x000fe20003f04270 */
[----:B------:R-:W-:Y:S01]  /*81d0*/  @P4 STG.E desc[UR36][R6.64+0x64], R39 ;  /* 0x0000642706004986 */ /* 0x000fe2000c101924 */
[C---:B------:R-:W-:Y:S01]  /*81e0*/  ISETP.GT.AND P1, PT, R3.reuse, 0x8, P1 ;  /* 0x000000080300780c */ /* 0x040fe20000f24270 */
[-C--:B0-----:R-:W-:Y:S01]  /*81f0*/  FMUL R11, R44, R153.reuse ;  /* 0x000000992c0b7220 */ /* 0x081fe20000400000 */
[----:B------:R-:W-:Y:S01]  /*8200*/  ISETP.GT.AND P4, PT, R3, 0x8, P2 ;  /* 0x000000080300780c */ /* 0x000fe20001784270 */
[----:B------:R0:W-:Y:S01]  /*8210*/  @P5 STG.E desc[UR36][R4.64+0x80], R13 ;  /* 0x0000800d04005986 */ /* 0x0001e2000c101924 */
[----:B------:R-:W-:Y:S01]  /*8220*/  ISETP.GT.AND P2, PT, R0, 0x29, PT ;  /* 0x000000290000780c */ /* 0x000fe20003f44270 */
[-C--:B------:R-:W-:Y:S01]  /*8230*/  FMUL R73, R73, R153.reuse ;  /* 0x0000009949497220 */ /* 0x080fe20000400000 */
[C---:B------:R-:W-:Y:S01]  /*8240*/  ISETP.GT.AND P5, PT, R3.reuse, RZ, P0 ;  /* 0x000000ff0300720c */ /* 0x040fe200007a4270 */
[-C--:B-1----:R-:W-:Y:S01]  /*8250*/  FMUL R9, R42, R153.reuse ;  /* 0x000000992a097220 */ /* 0x082fe20000400000 */
[----:B------:R-:W-:Y:S01]  /*8260*/  @P3 STG.E desc[UR36][R4.64+0x84], R41 ;  /* 0x0000842904003986 */ /* 0x000fe2000c101924 */
[----:B------:R-:W-:Y:S01]  /*8270*/  ISETP.GT.AND P3, PT, R3, RZ, P2 ;  /* 0x000000ff0300720c */ /* 0x000fe20001764270 */
[----:B------:R-:W-:Y:S01]  /*8280*/  FMUL R75, R75, R153 ;  /* 0x000000994b4b7220 */ /* 0x000fe20000400000 */
[----:B------:R-:W-:Y:S01]  /*8290*/  F2FP.TF32.F32.PACK_B R43, R43 ;  /* 0x0000002bff2b723e */ /* 0x000fe200024050ff */
[----:B------:R-:W-:Y:S01]  /*82a0*/  FMUL R77, R77, R153 ;  /* 0x000000994d4d7220 */ /* 0x000fe20000400000 */
[----:B------:R-:W-:Y:S01]  /*82b0*/  F2FP.TF32.F32.PACK_B R9, R9 ;  /* 0x00000009ff09723e */ /* 0x000fe200024050ff */
[----:B------:R-:W-:Y:S01]  /*82c0*/  FMUL R79, R79, R153 ;  /* 0x000000994f4f7220 */ /* 0x000fe20000400000 */
[----:B------:R-:W-:Y:S01]  /*82d0*/  F2FP.TF32.F32.PACK_B R11, R11 ;  /* 0x0000000bff0b723e */ /* 0x000fe200024050ff */
[----:B0-----:R-:W-:Y:S01]  /*82e0*/  FMUL R13, R48, R153 ;  /* 0x00000099300d7220 */ /* 0x001fe20000400000 */
[----:B------:R-:W-:Y:S01]  /*82f0*/  F2FP.TF32.F32.PACK_B R45, R45 ;  /* 0x0000002dff2d723e */ /* 0x000fe200024050ff */
[----:B------:R0:W-:Y:S01]  /*8300*/  @P1 STG.E desc[UR36][R6.64+0x80], R9 ;  /* 0x0000800906001986 */ /* 0x0001e2000c101924 */
[C---:B------:R-:W-:Y:S01]  /*8310*/  ISETP.GT.AND P1, PT, R0.reuse, 0x30, PT ;  /* 0x000000300000780c */ /* 0x040fe20003f24270 */
[-C--:B------:R-:W-:Y:S01]  /*8320*/  FMUL R81, R81, R153.reuse ;  /* 0x0000009951517220 */ /* 0x080fe20000400000 */
[C---:B------:R-:W-:Y:S01]  /*8330*/  ISETP.GT.AND P0, PT, R3.reuse, 0x8, P0 ;  /* 0x000000080300780c */ /* 0x040fe20000704270 */
[----:B------:R-:W-:Y:S01]  /*8340*/  @P4 STG.E desc[UR36][R6.64+0x84], R43 ;  /* 0x0000842b06004986 */ /* 0x000fe2000c101924 */
[----:B------:R-:W-:Y:S01]  /*8350*/  ISETP.GT.AND P4, PT, R3, 0x8, P2 ;  /* 0x000000080300780c */ /* 0x000fe20001784270 */
[-C--:B------:R-:W-:Y:S01]  /*8360*/  FMUL R83, R83, R153.reuse ;  /* 0x0000009953537220 */ /* 0x080fe20000400000 */
[----:B------:R-:W-:Y:S01]  /*8370*/  ISETP.GT.AND P2, PT, R0, 0x31, PT ;  /* 0x000000310000780c */ /* 0x000fe20003f44270 */
[----:B------:R1:W-:Y:S01]  /*8380*/  @P5 STG.E desc[UR36][R4.64+0xa0], R11 ;  /* 0x0000a00b04005986 */ /* 0x0003e2000c101924 */
[----:B------:R-:W-:Y:S01]  /*8390*/  ISETP.GT.AND P5, PT, R3, RZ, P1 ;  /* 0x000000ff0300720c */ /* 0x000fe20000fa4270 */
[----:B------:R-:W-:Y:S01]  /*83a0*/  FMUL R85, R85, R153 ;  /* 0x0000009955557220 */ /* 0x000fe20000400000 */
[----:B------:R-:W-:Y:S01]  /*83b0*/  F2FP.TF32.F32.PACK_B R47, R47 ;  /* 0x0000002fff2f723e */ /* 0x000fe200024050ff */
[-C--:B0-----:R-:W-:Y:S01]  /*83c0*/  FMUL R9, R46, R153.reuse ;  /* 0x000000992e097220 */ /* 0x081fe20000400000 */
        /* <DEDUP_REMOVED lines=8> */
[-C--:B-1----:R-:W-:Y:S01]  /*8450*/  FMUL R11, R52, R153.reuse ;  /* 0x00000099340b7220 */ /* 0x082fe20000400000 */
[----:B------:R-:W-:Y:S01]  /*8460*/  ISETP.GT.AND P1, PT, R3, 0x8, P1 ;  /* 0x000000080300780c */ /* 0x000fe20000f24270 */
[----:B------:R0:W-:Y:S01]  /*8470*/  @P0 STG.E desc[UR36][R6.64+0xa0], R9 ;  /* 0x0000a00906000986 */ /* 0x0001e2000c101924 */
[C---:B------:R-:W-:Y:S01]  /*8480*/  ISETP.GT.AND P0, PT, R0.reuse, 0x38, PT ;  /* 0x000000380000780c */ /* 0x040fe20003f04270 */
[----:B------:R-:W-:Y:S01]  /*8490*/  FMUL R93, R93, R153 ;  /* 0x000000995d5d7220 */ /* 0x000fe20000400000 */
[----:B------:R-:W-:Y:S01]  /*84a0*/  F2FP.TF32.F32.PACK_B R51, R51 ;  /* 0x00000033ff33723e */ /* 0x000fe200024050ff */
        /* <DEDUP_REMOVED lines=15> */
[-C--:B------:R-:W-:Y:S01]  /*85a0*/  FMUL R103, R103, R153.reuse ;  /* 0x0000009967677220 */ /* 0x080fe20000400000 */
[----:B------:R-:W-:Y:S01]  /*85b0*/  ISETP.GT.AND P0, PT, R3, 0x8, P0 ;  /* 0x000000080300780c */ /* 0x000fe20000704270 */
[----:B-1----:R-:W-:Y:S01]  /*85c0*/  FMUL R13, R56, R153 ;  /* 0x00000099380d7220 */ /* 0x002fe20000400000 */
[----:B------:R-:W-:Y:S01]  /*85d0*/  F2FP.TF32.F32.PACK_B R55, R55 ;  /* 0x00000037ff37723e */ /* 0x000fe200024050ff */
        /* <DEDUP_REMOVED lines=15> */
[-C--:B------:R-:W-:Y:S01]  /*86d0*/  FMUL R111, R111, R153.reuse ;  /* 0x000000996f6f7220 */ /* 0x080fe20000400000 */
[----:B------:R-:W-:Y:S01]  /*86e0*/  ISETP.GT.AND P1, PT, R3, 0x8, P1 ;  /* 0x000000080300780c */ /* 0x000fe20000f24270 */
[----:B------:R-:W-:Y:S01]  /*86f0*/  FMUL R113, R113, R153 ;  /* 0x0000009971717220 */ /* 0x000fe20000400000 */
[----:B------:R-:W-:Y:S01]  /*8700*/  F2FP.TF32.F32.PACK_B R9, R9 ;  /* 0x00000009ff09723e */ /* 0x000fe200024050ff */
[-C--:B------:R-:W-:Y:S01]  /*8710*/  FMUL R115, R115, R153.reuse ;  /* 0x0000009973737220 */ /* 0x080fe20000400000 */
[----:B-1----:R-:W-:Y:S01]  /*8720*/  FMUL R11, R60, R153 ;  /* 0x000000993c0b7220 */ /* 0x002fe20000400000 */
[----:B------:R-:W-:Y:S01]  /*8730*/  F2FP.TF32.F32.PACK_B R59, R59 ;  /* 0x0000003bff3b723e */ /* 0x000fe200024050ff */
[-C--:B------:R-:W-:Y:S01]  /*8740*/  FMUL R117, R117, R153.reuse ;  /* 0x0000009975757220 */ /* 0x080fe20000400000 */
        /* <DEDUP_REMOVED lines=47> */
[----:B------:R-:W-:Y:S01]  /*8a40*/  ISETP.GT.AND P0, PT, R0, 0x58, PT ;  /* 0x000000580000780c */ /* 0x000fe20003f04270 */
[----:B------:R-:W-:Y:S01]  /*8a50*/  FMUL R147, R147, R153 ;  /* 0x0000009993937220 */ /* 0x000fe20000400000 */
[----:B------:R-:W-:Y:S01]  /*8a60*/  F2FP.TF32.F32.PACK_B R11, R11 ;  /* 0x0000000bff0b723e */ /* 0x000fe200024050ff */
[----:B------:R-:W-:Y:S01]  /*8a70*/  @P4 STG.E desc[UR36][R6.64+0x124], R63 ;  /* 0x0001243f06004986 */ /* 0x000fe2000c101924 */
[C---:B------:R-:W-:Y:S01]  /*8a80*/  ISETP.GT.AND P4, PT, R3.reuse, 0x8, P2 ;  /* 0x000000080300780c */ /* 0x040fe20001784270 */
        /* <DEDUP_REMOVED lines=10> */
[----:B------:R-:W-:-:S02]  /*8b30*/  ISETP.GT.AND P0, PT, R3, 0x8, P0 ;  /* 0x000000080300780c */ /* 0x000fc40000704270 */
[----:B------:R-:W-:Y:S01]  /*8b40*/  F2FP.TF32.F32.PACK_B R9, R9 ;  /* 0x00000009ff09723e */ /* 0x000fe200024050ff */
[----:B-1----:R-:W-:Y:S01]  /*8b50*/  FMUL R13, R72, R153 ;  /* 0x00000099480d7220 */ /* 0x002fe20000400000 */
[----:B------:R-:W-:-:S03]  /*8b60*/  F2FP.TF32.F32.PACK_B R71, R71 ;  /* 0x00000047ff47723e */ /* 0x000fc600024050ff */
[----:B------:R0:W-:Y:S01]  /*8b70*/  @P1 STG.E desc[UR36][R6.64+0x140], R9 ;  /* 0x0001400906001986 */ /* 0x0001e2000c101924 */
[C---:B------:R-:W-:Y:S02]  /*8b80*/  ISETP.GT.AND P1, PT, R0.reuse, 0x60, PT ;  /* 0x000000600000780c */ /* 0x040fe40003f24270 */
[----:B------:R-:W-:Y:S01]  /*8b90*/  F2FP.TF32.F32.PACK_B R13, R13 ;  /* 0x0000000dff0d723e */ /* 0x000fe200024050ff */
[----:B------:R-:W-:Y:S01]  /*8ba0*/  @P4 STG.E desc[UR36][R6.64+0x144], R67 ;  /* 0x0001444306004986 */ /* 0x000fe2000c101924 */
[C---:B------:R-:W-:Y:S02]  /*8bb0*/  ISETP.GT.AND P4, PT, R3.reuse, 0x8, P2 ;  /* 0x000000080300780c */ /* 0x040fe40001784270 */
[----:B------:R-:W-:Y:S01]  /*8bc0*/  ISETP.GT.AND P2, PT, R0, 0x61, PT ;  /* 0x000000610000780c */ /* 0x000fe20003f44270 */
[----:B------:R1:W-:Y:S01]  /*8bd0*/  @P5 STG.E desc[UR36][R4.64+0x160], R11 ;  /* 0x0001600b04005986 */ /* 0x0003e2000c101924 */
[C---:B------:R-:W-:Y:S02]  /*8be0*/  ISETP.GT.AND P5, PT, R3.reuse, RZ, P1 ;  /* 0x000000ff0300720c */ /* 0x040fe40000fa4270 */
[----:B------:R-:W-:Y:S01]  /*8bf0*/  F2FP.TF32.F32.PACK_B R73, R73 ;  /* 0x00000049ff49723e */ /* 0x000fe200024050ff */
[----:B0-----:R-:W-:Y:S01]  /*8c00*/  FMUL R9, R70, R153 ;  /* 0x0000009946097220 */ /* 0x001fe20000400000 */
[----:B------:R-:W-:Y:S01]  /*8c10*/  @P3 STG.E desc[UR36][R4.64+0x164], R69 ;  /* 0x0001644504003986 */ /* 0x000fe2000c101924 */
[----:B------:R-:W-:-:S02]  /*8c20*/  ISETP.GT.AND P3, PT, R3, RZ, P2 ;  /* 0x000000ff0300720c */ /* 0x000fc40001764270 */
[----:B------:R-:W-:Y:S02]  /*8c30*/  ISETP.GT.AND P1, PT, R3, 0x8, P1 ;  /* 0x000000080300780c */ /* 0x000fe40000f24270 */
        /* <DEDUP_REMOVED lines=252> */
[----:B------:R-:W-:Y:S01]  /*9c00*/  @P3 STG.E desc[UR36][R4.64+0x364], R133 ;  /* 0x0003648504003986 */ /* 0x000fe2000c101924 */
[----:B0-----:R-:W-:Y:S01]  /*9c10*/  FMUL R9, R134, R153 ;  /* 0x0000009986097220 */ /* 0x001fe20000400000 */
[----:B------:R-:W-:-:S02]  /*9c20*/  ISETP.GT.AND P3, PT, R3, RZ, P2 ;  /* 0x000000ff0300720c */ /* 0x000fc40001764270 */
[----:B------:R-:W-:Y:S02]  /*9c30*/  ISETP.GT.AND P1, PT, R3, 0x8, P1 ;  /* 0x000000080300780c */ /* 0x000fe40000f24270 */
[----:B------:R-:W-:Y:S01]  /*9c40*/  F2FP.TF32.F32.PACK_B R9, R9 ;  /* 0x00000009ff09723e */ /* 0x000fe200024050ff */
[----:B-1----:R-:W-:Y:S01]  /*9c50*/  FMUL R11, R140, R153 ;  /* 0x000000998c0b7220 */ /* 0x002fe20000400000 */
[----:B------:R-:W-:-:S03]  /*9c60*/  F2FP.TF32.F32.PACK_B R139, R139 ;  /* 0x0000008bff8b723e */ /* 0x000fc600024050ff */
[----:B------:R0:W-:Y:S01]  /*9c70*/  @P0 STG.E desc[UR36][R6.64+0x360], R9 ;  /* 0x0003600906000986 */ /* 0x0001e2000c101924 */
[----:B------:R-:W-:Y:S02]  /*9c80*/  F2FP.TF32.F32.PACK_B R141, R141 ;  /* 0x0000008dff8d723e */ /* 0x000fe400024050ff */
[----:B------:R-:W-:Y:S01]  /*9c90*/  F2FP.TF32.F32.PACK_B R11, R11 ;  /* 0x0000000bff0b723e */ /* 0x000fe200024050ff */
[----:B------:R-:W-:Y:S01]  /*9ca0*/  @P4 STG.E desc[UR36][R6.64+0x364], R135 ;  /* 0x0003648706004986 */ /* 0x000fe2000c101924 */
[C---:B------:R-:W-:Y:S02]  /*9cb0*/  ISETP.GT.AND P4, PT, R0.reuse, 0xe8, PT ;  /* 0x000000e80000780c */ /* 0x040fe40003f84270 */
[----:B------:R-:W-:Y:S01]  /*9cc0*/  F2FP.TF32.F32.PACK_B R143, R143 ;  /* 0x0000008fff8f723e */ /* 0x000fe200024050ff */
[----:B------:R1:W-:Y:S01]  /*9cd0*/  @P5 STG.E desc[UR36][R4.64+0x380], R13 ;  /* 0x0003800d04005986 */ /* 0x0003e2000c101924 */
[----:B------:R-:W-:Y:S02]  /*9ce0*/  ISETP.GT.AND P5, PT, R0, 0xe9, PT ;  /* 0x000000e90000780c */ /* 0x000fe40003fa4270 */
[----:B------:R-:W-:Y:S01]  /*9cf0*/  F2FP.TF32.F32.PACK_B R145, R145 ;  /* 0x00000091ff91723e */ /* 0x000fe200024050ff */
[----:B------:R-:W-:Y:S01]  /*9d00*/  @P3 STG.E desc[UR36][R4.64+0x384], R137 ;  /* 0x0003848904003986 */ /* 0x000fe2000c101924 */
[C---:B------:R-:W-:Y:S01]  /*9d10*/  ISETP.GT.AND P3, PT, R3.reuse, 0x8, P2 ;  /* 0x000000080300780c */ /* 0x040fe20001764270 */
[----:B0-----:R-:W-:Y:S01]  /*9d20*/  FMUL R9, R138, R153 ;  /* 0x000000998a097220 */ /* 0x001fe20000400000 */
[----:B------:R-:W-:-:S02]  /*9d30*/  ISETP.GT.AND P2, PT, R3, RZ, P4 ;  /* 0x000000ff0300720c */ /* 0x000fc40002744270 */
[C---:B------:R-:W-:Y:S02]  /*9d40*/  ISETP.GT.AND P0, PT, R3.reuse, RZ, P5 ;  /* 0x000000ff0300720c */ /* 0x040fe40002f04270 */
[C---:B------:R-:W-:Y:S01]  /*9d50*/  ISETP.GT.AND P4, PT, R3.reuse, 0x8, P4 ;  /* 0x000000080300780c */ /* 0x040fe20002784270 */
[----:B-1----:R-:W-:Y:S01]  /*9d60*/  FMUL R13, R142, R153 ;  /* 0x000000998e0d7220 */ /* 0x002fe20000400000 */
[----:B------:R-:W-:Y:S02]  /*9d70*/  ISETP.GT.AND P5, PT, R3, 0x8, P5 ;  /* 0x000000080300780c */ /* 0x000fe40002fa4270 */
[----:B------:R-:W-:Y:S02]  /*9d80*/  F2FP.TF32.F32.PACK_B R9, R9 ;  /* 0x00000009ff09723e */ /* 0x000fe400024050ff */
[----:B------:R-:W-:Y:S02]  /*9d90*/  F2FP.TF32.F32.PACK_B R13, R13 ;  /* 0x0000000dff0d723e */ /* 0x000fe400024050ff */
[----:B------:R-:W-:Y:S01]  /*9da0*/  F2FP.TF32.F32.PACK_B R147, R147 ;  /* 0x00000093ff93723e */ /* 0x000fe200024050ff */
[----:B------:R0:W-:Y:S01]  /*9db0*/  @P1 STG.E desc[UR36][R6.64+0x380], R9 ;  /* 0x0003800906001986 */ /* 0x0001e2000c101924 */
[----:B------:R-:W-:-:S02]  /*9dc0*/  ISETP.GT.AND P1, PT, R0, 0xf8, PT ;  /* 0x000000f80000780c */ /* 0x000fc40003f24270 */
        /* <DEDUP_REMOVED lines=8> */
[----:B0-----:R-:W-:Y:S01]  /*9e50*/  FMUL R9, R144, R153 ;  /* 0x0000009990097220 */ /* 0x001fe20000400000 */
[----:B------:R-:W-:-:S02]  /*9e60*/  ISETP.GT.AND P0, PT, R0, 0xf9, PT ;  /* 0x000000f90000780c */ /* 0x000fc40003f04270 */
[----:B------:R0:W-:Y:S01]  /*9e70*/  @P4 STG.E desc[UR36][R6.64+0x3a0], R13 ;  /* 0x0003a00d06004986 */ /* 0x0001e2000c101924 */
[C---:B------:R-:W-:Y:S02]  /*9e80*/  ISETP.GT.AND P4, PT, R3.reuse, RZ, P2 ;  /* 0x000000ff0300720c */ /* 0x040fe40001784270 */
[----:B------:R-:W-:Y:S01]  /*9e90*/  F2FP.TF32.F32.PACK_B R9, R9 ;  /* 0x00000009ff09723e */ /* 0x000fe200024050ff */
[----:B------:R-:W-:Y:S01]  /*9ea0*/  @P5 STG.E desc[UR36][R6.64+0x3a4], R143 ;  /* 0x0003a48f06005986 */ /* 0x000fe2000c101924 */
[C---:B------:R-:W-:Y:S01]  /*9eb0*/  ISETP.GT.AND P5, PT, R3.reuse, RZ, P3 ;  /* 0x000000ff0300720c */ /* 0x040fe20001fa4270 */
[----:B-1----:R-:W-:Y:S01]  /*9ec0*/  FMUL R11, R146, R153 ;  /* 0x00000099920b7220 */ /* 0x002fe20000400000 */
[C---:B------:R-:W-:Y:S02]  /*9ed0*/  ISETP.GT.AND P3, PT, R3.reuse, 0x8, P3 ;  /* 0x000000080300780c */ /* 0x040fe40001f64270 */
[----:B------:R-:W-:Y:S02]  /*9ee0*/  ISETP.GT.AND P2, PT, R3, 0x8, P2 ;  /* 0x000000080300780c */ /* 0x000fe40001744270 */
[----:B------:R-:W-:Y:S01]  /*9ef0*/  F2FP.TF32.F32.PACK_B R11, R11 ;  /* 0x0000000bff0b723e */ /* 0x000fe200024050ff */
[----:B0-----:R-:W-:-:S05]  /*9f00*/  FMUL R13, R150, R153 ;  /* 0x00000099960d7220 */ /* 0x001fca0000400000 */
[----:B------:R-:W-:Y:S01]  /*9f10*/  F2FP.TF32.F32.PACK_B R13, R13 ;  /* 0x0000000dff0d723e */ /* 0x000fe200024050ff */
[----:B------:R-:W-:Y:S01]  /*9f20*/  @P5 STG.E desc[UR36][R4.64+0x3c0], R9 ;  /* 0x0003c00904005986 */ /* 0x000fe2000c101924 */
[C---:B------:R-:W-:Y:S01]  /*9f30*/  ISETP.GT.AND P5, PT, R3.reuse, RZ, P1 ;  /* 0x000000ff0300720c */ /* 0x040fe20000fa4270 */
[----:B------:R-:W-:Y:S01]  /*9f40*/  @P3 IMAD.MOV.U32 R2, RZ, RZ, R6 ;  /* 0x000000ffff023224 */ /* 0x000fe200078e0006 */
[C---:B------:R-:W-:Y:S01]  /*9f50*/  ISETP.GT.AND P1, PT, R3.reuse, 0x8, P1 ;  /* 0x000000080300780c */ /* 0x040fe20000f24270 */
[----:B------:R-:W-:Y:S01]  /*9f60*/  @P4 STG.E desc[UR36][R4.64+0x3c4], R145 ;  /* 0x0003c49104004986 */ /* 0x000fe2000c101924 */
[C---:B------:R-:W-:Y:S02]  /*9f70*/  ISETP.GT.AND P4, PT, R3.reuse, RZ, P0 ;  /* 0x000000ff0300720c */ /* 0x040fe40000784270 */
[----:B------:R-:W-:Y:S01]  /*9f80*/  ISETP.GT.AND P0, PT, R3, 0x8, P0 ;  /* 0x000000080300780c */ /* 0x000fe20000704270 */
[----:B------:R-:W-:-:S05]  /*9f90*/  @P3 IMAD.MOV.U32 R3, RZ, RZ, R7 ;  /* 0x000000ffff033224 */ /* 0x000fca00078e0007 */
[----:B------:R0:W-:Y:S02]  /*9fa0*/  @P3 STG.E desc[UR36][R2.64+0x3c0], R11 ;  /* 0x0003c00b02003986 */ /* 0x0001e4000c101924 */
[----:B0-----:R-:W-:Y:S02]  /*9fb0*/  @P2 IMAD.MOV.U32 R2, RZ, RZ, R6 ;  /* 0x000000ffff022224 */ /* 0x001fe400078e0006 */
[----:B------:R-:W-:-:S05]  /*9fc0*/  @P2 IMAD.MOV.U32 R3, RZ, RZ, R7 ;  /* 0x000000ffff032224 */ /* 0x000fca00078e0007 */
[----:B------:R0:W-:Y:S02]  /*9fd0*/  @P2 STG.E desc[UR36][R2.64+0x3c4], R147 ;  /* 0x0003c49302002986 */ /* 0x0001e4000c101924 */
[----:B0-----:R-:W-:Y:S02]  /*9fe0*/  @P5 IMAD.MOV.U32 R2, RZ, RZ, R4 ;  /* 0x000000ffff025224 */ /* 0x001fe400078e0004 */
[----:B------:R-:W-:-:S05]  /*9ff0*/  @P5 IMAD.MOV.U32 R3, RZ, RZ, R5 ;  /* 0x000000ffff035224 */ /* 0x000fca00078e0005 */
[----:B------:R0:W-:Y:S04]  /*a000*/  @P5 STG.E desc[UR36][R2.64+0x3e0], R15 ;  /* 0x0003e00f02005986 */ /* 0x0001e8000c101924 */
[----:B------:R1:W-:Y:S01]  /*a010*/  @P4 STG.E desc[UR36][R4.64+0x3e4], R149 ;  /* 0x0003e49504004986 */ /* 0x0003e2000c101924 */
[----:B0-----:R-:W-:Y:S02]  /*a020*/  @P1 IMAD.MOV.U32 R2, RZ, RZ, R6 ;  /* 0x000000ffff021224 */ /* 0x001fe400078e0006 */
[----:B------:R-:W-:-:S05]  /*a030*/  @P1 IMAD.MOV.U32 R3, RZ, RZ, R7 ;  /* 0x000000ffff031224 */ /* 0x000fca00078e0007 */
[----:B------:R1:W-:Y:S04]  /*a040*/  @P1 STG.E desc[UR36][R2.64+0x3e0], R13 ;  /* 0x0003e00d02001986 */ /* 0x0003e8000c101924 */
[----:B------:R1:W-:Y:S02]  /*a050*/  @P0 STG.E desc[UR36][R6.64+0x3e4], R151 ;  /* 0x0003e49706000986 */ /* 0x0003e4000c101924 */
.L_x_286:
[----:B------:R-:W-:Y:S05]  /*a060*/  BSYNC B0 ;  /* 0x0000000000007941 */ /* 0x000fea0003800000 */
.L_x_32:
[----:B-1----:R-:W2:Y:S01]  /*a070*/  LDL.64 R2, [R1] ;  /* 0x0000000001027983 */ /* 0x002ea20000100a00 */
[----:B------:R-:W-:Y:S01]  /*a080*/  ULDC.64 UR4, c[0x0][0x650] ;  /* 0x0001940000047ab9 */ /* 0x000fe20000000a00 */
[----:B------:R1:W-:Y:S01]  /*a090*/  SYNCS.ARRIVE.TRANS64.A1T0 RZ, [R160+UR45], RZ ;  /* 0x000000ffa0ff79a7 */ /* 0x0003e2000810002d */
[----:B------:R-:W-:Y:S01]  /*a0a0*/  PRMT R0, RZ, 0x7610, R0 ;  /* 0x00007610ff007816 */ /* 0x000fe20000000000 */
[----:B-----5:R-:W-:Y:S02]  /*a0b0*/  IMAD.MOV.U32 R19, RZ, RZ, -0x1 ;  /* 0xffffffffff137424 */ /* 0x020fe400078e00ff */
[----:B------:R-:W-:Y:S01]  /*a0c0*/  IMAD.MOV.U32 R22, RZ, RZ, -0x1 ;  /* 0xffffffffff167424 */ /* 0x000fe200078e00ff */
[----:B--2---:R-:W-:-:S04]  /*a0d0*/  LEA R18, P0, R2, R18, 0x1 ;  /* 0x0000001202127211 */ /* 0x004fc800078008ff */
[----:B------:R-:W-:Y:S01]  /*a0e0*/  LEA.HI.X R17, R2, R17, R23, 0x1, P0 ;  /* 0x0000001102117211 */ /* 0x000fe200000f0c17 */
[----:B------:R-:W-:Y:S01]  /*a0f0*/  IMAD.MOV.U32 R2, RZ, RZ, -0x1 ;  /* 0xffffffffff027424 */ /* 0x000fe200078e00ff */
[----:B------:R-:W-:-:S04]  /*a100*/  ISETP.GE.U32.AND P0, PT, R18, UR4, PT ;  /* 0x0000000412007c0c */ /* 0x000fc8000bf06070 */
[----:B------:R-:W-:-:S13]  /*a110*/  ISETP.GE.U32.AND.EX P0, PT, R17, UR5, PT, P0 ;  /* 0x0000000511007c0c */ /* 0x000fda000bf06100 */
[----:B-1----:R-:W-:Y:S05]  /*a120*/  @P0 BRA `(.L_x_287) ;  /* 0x0000000400700947 */ /* 0x002fea0003800000 */
[----:B----4-:R-:W1:Y:S01]  /*a130*/  S2R R10, SR_CTAID.X ;  /* 0x00000000000a7919 */ /* 0x010e620000002500 */
[----:B---3--:R-:W2:Y:S01]  /*a140*/  LDC.64 R8, c[0x0][0x628] ;  /* 0x00018a00ff087b82 */ /* 0x008ea20000000a00 */
[----:B------:R-:W-:Y:S01]  /*a150*/  ULDC UR4, c[0x0][0x150] ;  /* 0x0000540000047ab9 */ /* 0x000fe20000000800 */
[----:B------:R-:W-:Y:S01]  /*a160*/  IMAD.MOV.U32 R6, RZ, RZ, R18 ;  /* 0x000000ffff067224 */ /* 0x000fe200078e0012 */
[----:B------:R-:W3:Y:S01]  /*a170*/  S2R R20, SR_CTAID.Y ;  /* 0x0000000000147919 */ /* 0x000ee20000002600 */
[----:B0-----:R-:W-:-:S04]  /*a180*/  IMAD.MOV.U32 R7, RZ, RZ, R17 ;  /* 0x000000ffff077224 */ /* 0x001fc800078e0011 */
[----:B------:R-:W0:Y:S08]  /*a190*/  LDC R15, c[0x0][0x144] ;  /* 0x00005100ff0f7b82 */ /* 0x000e300000000800 */
[----:B------:R-:W4:Y:S08]  /*a1a0*/  LDC R0, c[0x0][0x630] ;  /* 0x00018c00ff007b82 */ /* 0x000f300000000800 */
[----:B------:R-:W0:Y:S01]  /*a1b0*/  LDC.64 R12, c[0x0][0x620] ;  /* 0x00018800ff0c7b82 */ /* 0x000e220000000a00 */
[----:B--2---:R-:W-:-:S04]  /*a1c0*/  ISETP.NE.U32.AND P0, PT, R8, RZ, PT ;  /* 0x000000ff0800720c */ /* 0x004fc80003f05070 */
[----:B------:R-:W-:Y:S02]  /*a1d0*/  ISETP.NE.AND.EX P0, PT, R9, RZ, PT, P0 ;  /* 0x000000ff0900720c */ /* 0x000fe40003f05300 */
[----:B-1----:R-:W-:-:S05]  /*a1e0*/  I2FP.F32.U32 R2, R10 ;  /* 0x0000000a00027245 */ /* 0x002fca0000201000 */
[----:B------:R-:W-:-:S04]  /*a1f0*/  FMUL R2, R2, UR4 ;  /* 0x0000000402027c20 */ /* 0x000fc80008400000 */
[----:B------:R1:W2:Y:S02]  /*a200*/  F2I.U32.TRUNC.NTZ R14, R2 ;  /* 0x00000002000e7305 */ /* 0x0002a4000020f000 */
[----:B---34-:R-:W-:Y:S05]  /*a210*/  @!P0 BRA `(.L_x_288) ;  /* 0x0000000000288947 */ /* 0x018fea0003800000 */
[----:B------:R-:W3:Y:S02]  /*a220*/  LDC R3, c[0x0][0x634] ;  /* 0x00018d00ff037b82 */ /* 0x000ee40000000800 */
[----:B---3--:R-:W-:-:S05]  /*a230*/  IADD3 R7, P0, R18, R3, RZ ;  /* 0x0000000312077210 */ /* 0x008fca0007f1e0ff */
[----:B------:R-:W-:-:S04]  /*a240*/  IMAD.X R11, RZ, RZ, R17, P0 ;  /* 0x000000ffff0b7224 */ /* 0x000fc800000e0611 */
[----:B-1----:R-:W-:-:S04]  /*a250*/  IMAD.WIDE.U32 R2, R11, R8, RZ ;  /* 0x000000080b027225 */ /* 0x002fc800078e00ff */
[----:B------:R-:W-:-:S04]  /*a260*/  IMAD.WIDE.U32 R4, P0, R7, R9, R2 ;  /* 0x0000000907047225 */ /* 0x000fc80007800002 */
[----:B------:R-:W-:-:S04]  /*a270*/  IMAD.WIDE.U32 R2, R7, R8, RZ ;  /* 0x0000000807027225 */ /* 0x000fc800078e00ff */
[----:B------:R-:W-:Y:S01]  /*a280*/  IMAD.X R7, RZ, RZ, RZ, P0 ;  /* 0x000000ffff077224 */ /* 0x000fe200000e06ff */
[----:B------:R-:W-:Y:S01]  /*a290*/  IADD3 RZ, P0, R3, R4, RZ ;  /* 0x0000000403ff7210 */ /* 0x000fe20007f1e0ff */
[----:B------:R-:W-:-:S04]  /*a2a0*/  IMAD.MOV.U32 R6, RZ, RZ, R5 ;  /* 0x000000ffff067224 */ /* 0x000fc800078e0005 */
[----:B------:R-:W-:-:S08]  /*a2b0*/  IMAD.WIDE.U32.X R6, R11, R9, R6, P0 ;  /* 0x000000090b067225 */ /* 0x000fd000000e0406 */
.L_x_288:
[----:B------:R-:W3:Y:S01]  /*a2c0*/  LDC.64 R26, c[0x0][0x640] ;  /* 0x00019000ff1a7b82 */ /* 0x000ee20000000a00 */
[-C--:B------:R-:W-:Y:S01]  /*a2d0*/  SHF.R.U64 R11, R6, R0.reuse, R7 ;  /* 0x00000000060b7219 */ /* 0x080fe20000001207 */
[----:B------:R-:W-:Y:S01]  /*a2e0*/  IMAD.MOV.U32 R19, RZ, RZ, R17 ;  /* 0x000000ffff137224 */ /* 0x000fe200078e0011 */
[----:B------:R-:W-:Y:S01]  /*a2f0*/  SHF.R.U32.HI R0, RZ, R0, R7 ;  /* 0x00000000ff007219 */ /* 0x000fe20000011607 */
[----:B--2---:R-:W-:Y:S01]  /*a300*/  IMAD.MOV R14, RZ, RZ, -R14 ;  /* 0x000000ffff0e7224 */ /* 0x004fe200078e0a0e */
[----:B------:R-:W-:Y:S01]  /*a310*/  IADD3 R5, P0, RZ, -R11, RZ ;  /* 0x8000000bff057210 */ /* 0x000fe20007f1e0ff */
[----:B------:R-:W-:Y:S01]  /*a320*/  ULDC UR4, c[0x0][0x154] ;  /* 0x0000550000047ab9 */ /* 0x000fe20000000800 */
[----:B------:R-:W-:Y:S01]  /*a330*/  IMAD.MOV.U32 R7, RZ, RZ, 0x1 ;  /* 0x00000001ff077424 */ /* 0x000fe200078e00ff */
[----:B------:R-:W2:Y:S01]  /*a340*/  LDC R4, c[0x0][0x618] ;  /* 0x00018600ff047b82 */ /* 0x000ea20000000800 */
[----:B0-----:R-:W-:Y:S02]  /*a350*/  IMAD R22, R15, R14, R10 ;  /* 0x0000000e0f167224 */ /* 0x001fe400078e020a */
[----:B------:R-:W-:-:S04]  /*a360*/  IMAD.X R3, RZ, RZ, ~R0, P0 ;  /* 0x000000ffff037224 */ /* 0x000fc800000e0e00 */
[-C--:B------:R-:W-:Y:S01]  /*a370*/  IMAD R0, R3, R12.reuse, RZ ;  /* 0x0000000c03007224 */ /* 0x080fe200078e02ff */
[----:B------:R-:W0:Y:S01]  /*a380*/  LDC R6, c[0x0][0x608] ;  /* 0x00018200ff067b82 */ /* 0x000e220000000800 */
[----:B-1----:R-:W-:-:S04]  /*a390*/  IMAD.WIDE.U32 R2, R5, R12, R18 ;  /* 0x0000000c05027225 */ /* 0x002fc800078e0012 */
[----:B------:R-:W-:Y:S01]  /*a3a0*/  IMAD R5, R5, R13, R0 ;  /* 0x0000000d05057224 */ /* 0x000fe200078e0200 */
[----:B------:R-:W-:Y:S02]  /*a3b0*/  I2FP.F32.U32 R0, R20 ;  /* 0x0000001400007245 */ /* 0x000fe40000201000 */
[----:B------:R-:W1:Y:S01]  /*a3c0*/  LDC R24, c[0x0][0x658] ;  /* 0x00019600ff187b82 */ /* 0x000e620000000800 */
[----:B------:R-:W-:Y:S01]  /*a3d0*/  IMAD.IADD R3, R3, 0x1, R5 ;  /* 0x0000000103037824 */ /* 0x000fe200078e0205 */
[----:B---3--:R-:W-:Y:S01]  /*a3e0*/  ISETP.NE.U32.AND P0, PT, R26, RZ, PT ;  /* 0x000000ff1a00720c */ /* 0x008fe20003f05070 */
[----:B------:R-:W-:Y:S01]  /*a3f0*/  FMUL R0, R0, UR4 ;  /* 0x0000000400007c20 */ /* 0x000fe20008400000 */
[----:B------:R-:W-:Y:S02]  /*a400*/  IMAD.MOV.U32 R5, RZ, RZ, -0x1 ;  /* 0xffffffffff057424 */ /* 0x000fe400078e00ff */
[----:B------:R-:W-:Y:S01]  /*a410*/  ISETP.NE.AND.EX P0, PT, R27, RZ, PT, P0 ;  /* 0x000000ff1b00720c */ /* 0x000fe20003f05300 */
[----:B------:R3:W4:Y:S01]  /*a420*/  F2I.U32.TRUNC.NTZ R12, R0 ;  /* 0x00000000000c7305 */ /* 0x000722000020f000 */
[----:B------:R-:W3:Y:S01]  /*a430*/  LDC R15, c[0x0][0x148] ;  /* 0x00005200ff0f7b82 */ /* 0x000ee20000000800 */
[----:B--2---:R-:W-:-:S02]  /*a440*/  SHF.R.U64 R10, R2, R4, R3 ;  /* 0x00000004020a7219 */ /* 0x004fc40000001203 */
[----:B------:R-:W-:-:S05]  /*a450*/  SHF.R.U32.HI R3, RZ, R4, R3 ;  /* 0x00000004ff037219 */ /* 0x000fca0000011603 */
[----:B------:R-:W2:Y:S01]  /*a460*/  LDC R14, c[0x0][0x600] ;  /* 0x00018000ff0e7b82 */ /* 0x000ea20000000800 */
[-CC-:B0-----:R-:W-:Y:S02]  /*a470*/  SHF.R.U64 R8, R10, R6.reuse, R3.reuse ;  /* 0x000000060a087219 */ /* 0x181fe40000001203 */
[----:B------:R-:W-:-:S05]  /*a480*/  SHF.R.U32.HI R3, RZ, R6, R3 ;  /* 0x00000006ff037219 */ /* 0x000fca0000011603 */
[----:B------:R-:W0:Y:S01]  /*a490*/  LDC R21, c[0x0][0x648] ;  /* 0x00019200ff157b82 */ /* 0x000e220000000800 */
[-CC-:B-1----:R-:W-:Y:S02]  /*a4a0*/  SHF.R.U64 R13, R8, R24.reuse, R3.reuse ;  /* 0x00000018080d7219 */ /* 0x182fe40000001203 */
[-C--:B------:R-:W-:Y:S02]  /*a4b0*/  SHF.L.U32 R5, R5, R24.reuse, RZ ;  /* 0x0000001805057219 */ /* 0x080fe400000006ff */
[-C--:B------:R-:W-:Y:S01]  /*a4c0*/  SHF.R.U32.HI R3, RZ, R24.reuse, R3 ;  /* 0x00000018ff037219 */ /* 0x080fe20000011603 */
[----:B------:R-:W-:Y:S01]  /*a4d0*/  IMAD.MOV.U32 R2, RZ, RZ, R13 ;  /* 0x000000ffff027224 */ /* 0x000fe200078e000d */
[----:B------:R-:W-:Y:S01]  /*a4e0*/  SHF.L.U32 R24, R7, R24, RZ ;  /* 0x0000001807187219 */ /* 0x000fe200000006ff */
[----:B------:R-:W1:Y:S01]  /*a4f0*/  LDC R25, c[0x0][0x638] ;  /* 0x00018e00ff197b82 */ /* 0x000e620000000800 */
[----:B------:R-:W-:-:S07]  /*a500*/  LOP3.LUT R19, RZ, R5, RZ, 0x33, !PT ;  /* 0x00000005ff137212 */ /* 0x000fce00078e33ff */
[----:B------:R-:W0:Y:S01]  /*a510*/  LDC R28, c[0x0][0x610] ;  /* 0x00018400ff1c7b82 */ /* 0x000e220000000800 */
[----:B----4-:R-:W-:Y:S05]  /*a520*/  @!P0 BRA `(.L_x_289) ;  /* 0x0000000000288947 */ /* 0x010fea0003800000 */
[----:B---3--:R-:W3:Y:S02]  /*a530*/  LDC R0, c[0x0][0x64c] ;  /* 0x00019300ff007b82 */ /* 0x008ee40000000800 */
[----:B---3--:R-:W-:-:S05]  /*a540*/  IADD3 R7, P0, R13, R0, RZ ;  /* 0x000000000d077210 */ /* 0x008fca0007f1e0ff */
        /* <DEDUP_REMOVED lines=8> */
.L_x_289:
[----:B------:R-:W4:Y:S01]  /*a5d0*/  LDC R4, c[0x0][0x65c] ;  /* 0x00019700ff047b82 */ /* 0x000f220000000800 */
[----:B0--3--:R-:W-:Y:S01]  /*a5e0*/  SHF.R.U64 R0, R2, R21, R3 ;  /* 0x0000001502007219 */ /* 0x009fe20000001203 */
[----:B--2---:R-:W-:Y:S01]  /*a5f0*/  VIADD R3, R14, 0xffffffff ;  /* 0xffffffff0e037836 */ /* 0x004fe20000000000 */
[----:B------:R-:W-:Y:S01]  /*a600*/  LOP3.LUT R19, R8, R19, RZ, 0xc0, !PT ;  /* 0x0000001308137212 */ /* 0x000fe200078ec0ff */
[----:B------:R-:W-:Y:S02]  /*a610*/  IMAD.MOV R12, RZ, RZ, -R12 ;  /* 0x000000ffff0c7224 */ /* 0x000fe400078e0a0c */
[----:B------:R-:W-:Y:S01]  /*a620*/  IMAD.MOV R2, RZ, RZ, -R0 ;  /* 0x000000ffff027224 */ /* 0x000fe200078e0a00 */
[----:B------:R-:W-:Y:S01]  /*a630*/  LOP3.LUT R3, R10, R3, RZ, 0xc0, !PT ;  /* 0x000000030a037212 */ /* 0x000fe200078ec0ff */
[----:B------:R-:W-:Y:S02]  /*a640*/  IMAD R19, R24, R0, R19 ;  /* 0x0000000018137224 */ /* 0x000fe400078e0213 */
[----:B-1----:R-:W-:-:S04]  /*a650*/  IMAD R0, R2, R25, R13 ;  /* 0x0000001902007224 */ /* 0x002fc800078e020d */
[----:B------:R-:W-:Y:S01]  /*a660*/  IMAD R2, R0, R14, R3 ;  /* 0x0000000e00027224 */ /* 0x000fe200078e0203 */
[----:B----4-:R-:W-:Y:S01]  /*a670*/  ISETP.NE.AND P0, PT, R4, 0x1, PT ;  /* 0x000000010400780c */ /* 0x010fe20003f05270 */
[----:B------:R-:W-:-:S05]  /*a680*/  IMAD.MOV.U32 R4, RZ, RZ, 0x1 ;  /* 0x00000001ff047424 */ /* 0x000fca00078e00ff */
[----:B------:R-:W-:-:S07]  /*a690*/  PRMT R0, R4, 0x7610, R0 ;  /* 0x0000761004007816 */ /* 0x000fce0000000000 */
[----:B------:R-:W-:-:S04]  /*a6a0*/  @P0 IMAD R22, R15, R12, R20 ;  /* 0x0000000c0f160224 */ /* 0x000fc800078e0214 */
[----:B------:R-:W-:-:S05]  /*a6b0*/  IMAD R19, R19, R28, R22 ;  /* 0x0000001c13137224 */ /* 0x000fca00078e0216 */
[----:B------:R-:W-:Y:S02]  /*a6c0*/  SEL R22, R2, R19, !P0 ;  /* 0x0000001302167207 */ /* 0x000fe40004000000 */
[----:B------:R-:W-:Y:S01]  /*a6d0*/  SEL R19, R19, R2, !P0 ;  /* 0x0000000213137207 */ /* 0x000fe20004000000 */
[----:B------:R-:W-:-:S07]  /*a6e0*/  IMAD.MOV.U32 R2, RZ, RZ, R11 ;  /* 0x000000ffff027224 */ /* 0x000fce00078e000b */
.L_x_287:
[----:B------:R-:W-:Y:S02]  /*a6f0*/  LOP3.LUT P0, RZ, R0, 0xff, RZ, 0xc0, !PT ;  /* 0x000000ff00ff7812 */ /* 0x000fe4000780c0ff */
[----:B------:R-:W-:-:S11]  /*a700*/  LOP3.LUT R173, R173, 0x1, RZ, 0x3c, !PT ;  /* 0x00000001adad7812 */ /* 0x000fd600078e3cff */
[----:B------:R-:W-:Y:S05]  /*a710*/  @P0 BRA `(.L_x_290) ;  /* 0xffffff6c003c0947 */ /* 0x000fea000383ffff */
[----:B------:R-:W-:Y:S05]  /*a720*/  EXIT ;  /* 0x000000000000794d */ /* 0x000fea0003800000 */
.L_x_13:
[----:B------:R-:W-:-:S08]  /*a730*/  ISETP.NE.AND P0, PT, R0, RZ, PT ;  /* 0x000000ff0000720c */ /* 0x000fd00003f05270 */
[----:B0-----:R-:W0:-:S00]  /*a740*/  USETMAXREG.DEALLOC.CTAPOOL 0x28 ;  /* 0x00000028000079c8 */ /* 0x001e0000080e0500 */
[----:B------:R-:W-:Y:S05]  /*a750*/  @P0 EXIT ;  /* 0x000000000000094d */ /* 0x000fea0003800000 */
[----:B0-----:R-:W-:Y:S01]  /*a760*/  LOP3.LUT P0, RZ, R8, 0xff, RZ, 0xc0, !PT ;  /* 0x000000ff08ff7812 */ /* 0x001fe2000780c0ff */
[----:B------:R-:W-:Y:S02]  /*a770*/  IMAD.MOV.U32 R0, RZ, RZ, 0x1 ;  /* 0x00000001ff007424 */ /* 0x000fe400078e00ff */
[----:B------:R-:W-:-:S10]  /*a780*/  IMAD.MOV.U32 R7, RZ, RZ, RZ ;  /* 0x000000ffff077224 */ /* 0x000fd400078e00ff */
[----:B------:R-:W-:Y:S05]  /*a790*/  @!P0 BRA `(.L_x_291) ;  /* 0x0000000c004c8947 */ /* 0x000fea0003800000 */
[----:B------:R-:W-:Y:S01]  /*a7a0*/  LOP3.LUT P0, RZ, R4, 0x1f, RZ, 0xc0, !PT ;  /* 0x0000001f04ff7812 */ /* 0x000fe2000780c0ff */
[----:B------:R-:W-:Y:S01]  /*a7b0*/  ULDC UR5, c[0x0][0x658] ;  /* 0x0001960000057ab9 */ /* 0x000fe20000000800 */
[----:B------:R-:W-:Y:S01]  /*a7c0*/  UMOV UR6, 0xffffffff ;  /* 0xffffffff00067882 */ /* 0x000fe20000000000 */
[----:B------:R-:W-:Y:S01]  /*a7d0*/  BSSY B0, `(.L_x_291) ;  /* 0x00000cf000007945 */ /* 0x000fe20003800000 */
[----:B------:R-:W-:Y:S01]  /*a7e0*/  USHF.L.U32 UR6, UR6, UR5, URZ ;  /* 0x0000000506067299 */ /* 0x000fe2000800063f */
[C---:B------:R-:W-:Y:S01]  /*a7f0*/  ISETP.NE.AND P2, PT, R3.reuse, RZ, PT ;  /* 0x000000ff0300720c */ /* 0x040fe20003f45270 */
[----:B------:R-:W-:Y:S01]  /*a800*/  UMOV UR7, 0x1 ;  /* 0x0000000100077882 */ /* 0x000fe20000000000 */
[----:B------:R-:W-:Y:S01]  /*a810*/  ISETP.NE.OR P0, PT, R3, RZ, !P0 ;  /* 0x000000ff0300720c */ /* 0x000fe20004705670 */
[----:B------:R-:W-:Y:S01]  /*a820*/  IMAD.MOV.U32 R8, RZ, RZ, 0x1 ;  /* 0x00000001ff087424 */ /* 0x000fe200078e00ff */
[----:B------:R-:W-:Y:S01]  /*a830*/  LOP3.LUT R6, R16, 0x2, RZ, 0xfc, !PT ;  /* 0x0000000210067812 */ /* 0x000fe200078efcff */
[----:B------:R-:W-:Y:S01]  /*a840*/  IMAD.MOV.U32 R0, RZ, RZ, 0x1 ;  /* 0x00000001ff007424 */ /* 0x000fe200078e00ff */
[----:B------:R-:W-:Y:S01]  /*a850*/  ULDC UR4, c[0x0][0x600] ;  /* 0x0001800000047ab9 */ /* 0x000fe20000000800 */
[----:B------:R-:W-:Y:S01]  /*a860*/  IMAD.MOV.U32 R7, RZ, RZ, RZ ;  /* 0x000000ffff077224 */ /* 0x000fe200078e00ff */
[----:B------:R-:W-:-:S02]  /*a870*/  USHF.L.U32 UR13, UR7, UR5, URZ ;  /* 0x00000005070d7299 */ /* 0x000fc4000800063f */
[----:B------:R-:W-:Y:S02]  /*a880*/  UIADD3 UR21, UR40, 0x1, URZ ;  /* 0x0000000128157890 */ /* 0x000fe4000fffe03f */
[----:B------:R-:W-:Y:S02]  /*a890*/  UIADD3 UR4, UR4, -0x1, URZ ;  /* 0xffffffff04047890 */ /* 0x000fe4000fffe03f */
[----:B------:R-:W-:Y:S01]  /*a8a0*/  ULOP3.LUT UR5, URZ, UR6, URZ, 0x33, !UPT ;  /* 0x000000063f057292 */ /* 0x000fe2000f8e333f */
[----:B------:R-:W-:-:S11]  /*a8b0*/  ULDC.64 UR22, c[0x0][0x198] ;  /* 0x0000660000167ab9 */ /* 0x000fd60000000a00 */
.L_x_303:
[----:B------:R-:W-:-:S03]  /*a8c0*/  UMOV UR6, 0xffffffff ;  /* 0xffffffff00067882 */ /* 0x000fc60000000000 */
[----:B------:R-:W-:Y:S05]  /*a8d0*/  BRA.DIV UR6, `(.L_x_292) ;  /* 0x0000000e06ec7947 */ /* 0x000fea000b800000 */
[----:B------:R-:W-:-:S13]  /*a8e0*/  ELECT P6, URZ, PT ;  /* 0x00000000003f782f */ /* 0x000fda00038c0000 */
.L_x_315:
[----:B------:R-:W0:Y:S01]  /*a8f0*/  LDC R3, c[0x0][0x28c] ;  /* 0x0000a300ff037b82 */ /* 0x000e220000000800 */
[----:B------:R-:W-:Y:S01]  /*a900*/  BSSY B1, `(.L_x_293) ;  /* 0x0000043000017945 */ /* 0x000fe20003800000 */
[----:B0-----:R-:W-:-:S13]  /*a910*/  ISETP.LT.OR P6, PT, R3, 0x1, !P6 ;  /* 0x000000010300780c */ /* 0x001fda00077c1670 */
[----:B------:R-:W-:Y:S05]  /*a920*/  @P6 BRA `(.L_x_294) ;  /* 0x0000000400006947 */ /* 0x000fea0003800000 */
[----:B------:R-:W-:Y:S02]  /*a930*/  IMAD.SHL.U32 R19, R19, 0x40, RZ ;  /* 0x0000004013137824 */ /* 0x000fe400078e00ff */
[----:B------:R-:W-:Y:S02]  /*a940*/  IMAD.SHL.U32 R22, R22, 0x100, RZ ;  /* 0x0000010016167824 */ /* 0x000fe400078e00ff */
[----:B------:R-:W-:Y:S02]  /*a950*/  IMAD.MOV.U32 R12, RZ, RZ, RZ ;  /* 0x000000ffff0c7224 */ /* 0x000fe400078e00ff */
[----:B------:R-:W-:Y:S02]  /*a960*/  IMAD.U32 R13, RZ, RZ, UR21 ;  /* 0x00000015ff0d7e24 */ /* 0x000fe4000f8e00ff */
[----:B------:R-:W-:Y:S02]  /*a970*/  IMAD.MOV.U32 R3, RZ, RZ, R0 ;  /* 0x000000ffff037224 */ /* 0x000fe400078e0000 */
[----:B------:R-:W-:-:S07]  /*a980*/  IMAD.MOV.U32 R4, RZ, RZ, R7 ;  /* 0x000000ffff047224 */ /* 0x000fce00078e0007 */
.L_x_298:
[----:B------:R-:W0:Y:S01]  /*a990*/  S2R R10, SR_CgaCtaId ;  /* 0x00000000000a7919 */ /* 0x000e220000008800 */
[----:B------:R-:W-:Y:S01]  /*a9a0*/  MOV R5, 0x400 ;  /* 0x0000040000057802 */ /* 0x000fe20000000f00 */
[----:B------:R-:W1:Y:S03]  /*a9b0*/  @!P2 LDC R9, c[0x0][0x500] ;  /* 0x00014000ff09ab82 */ /* 0x000e660000000800 */
[----:B0-----:R-:W-:Y:S02]  /*a9c0*/  LEA R11, R10, R5, 0x18 ;  /* 0x000000050a0b7211 */ /* 0x001fe400078ec0ff */
[----:B------:R-:W-:-:S03]  /*a9d0*/  SHF.L.U32 R5, R3, 0x1f, RZ ;  /* 0x0000001f03057819 */ /* 0x000fc600000006ff */
[----:B------:R-:W-:-:S04]  /*a9e0*/  IMAD R10, R4, 0x8, R11 ;  /* 0x00000008040a7824 */ /* 0x000fc800078e020b */
[----:B------:R-:W0:Y:S02]  /*a9f0*/  SYNCS.PHASECHK.TRANS64.TRYWAIT P1, [R10+URZ+0x18], R5 ;  /* 0x000018050a0075a7 */ /* 0x000e24000802017f */
[----:B01----:R-:W-:Y:S05]  /*aa00*/  @!P1 BRA `(.L_x_295) ;  /* 0x0000000c00c09947 */ /* 0x003fea0003800000 */
.L_x_316:
[----:B0-----:R-:W-:Y:S01]  /*aa10*/  PRMT R5, R6, 0x9910, RZ ;  /* 0x0000991006057816 */ /* 0x001fe200000000ff */
[----:B------:R0:W-:Y:S03]  /*aa20*/  @!P2 SYNCS.ARRIVE.TRANS64 RZ, [R10+URZ], R9 ;  /* 0x000000090affa9a7 */ /* 0x0001e6000800003f */
[----:B------:R-:W-:-:S13]  /*aa30*/  ISETP.NE.AND P1, PT, R5, 0x2, PT ;  /* 0x000000020500780c */ /* 0x000fda0003f25270 */
[----:B0-----:R-:W-:Y:S05]  /*aa40*/  @P1 BRA `(.L_x_296) ;  /* 0x0000000000041947 */ /* 0x001fea0003800000 */
[----:B------:R-:W-:Y:S01]  /*aa50*/  BPT.TRAP 0x1 ;  /* 0x000000040000795c */ /* 0x000fe20000300000 */
.L_x_296:
[----:B------:R-:W-:Y:S05]  /*aa60*/  @P0 BRA `(.L_x_297) ;  /* 0x0000000000040947 */ /* 0x000fea0003800000 */
[----:B------:R-:W-:Y:S01]  /*aa70*/  BPT.TRAP 0x1 ;  /* 0x000000040000795c */ /* 0x000fe20000300000 */
.L_x_297:
[--C-:B------:R-:W-:Y:S01]  /*aa80*/  IMAD R5, R4, 0x4000, R11.reuse ;  /* 0x0000400004057824 */ /* 0x100fe200078e020b */
[----:B------:R-:W-:Y:S01]  /*aa90*/  R2UR UR34, R12 ;  /* 0x000000000c2272ca */ /* 0x000fe200000e0000 */
[----:B------:R-:W-:Y:S01]  /*aaa0*/  IMAD R11, R4, 0x10000, R11 ;  /* 0x00010000040b7824 */ /* 0x000fe200078e020b */
[----:B------:R-:W-:Y:S01]  /*aab0*/  R2UR UR33, R10 ;  /* 0x000000000a2172ca */ /* 0x000fe200000e0000 */
[----:B------:R-:W-:Y:S01]  /*aac0*/  VIADD R13, R13, 0xffffffff ;  /* 0xffffffff0d0d7836 */ /* 0x000fe20000000000 */
[----:B------:R-:W-:Y:S01]  /*aad0*/  R2UR UR24, R5 ;  /* 0x00000000051872ca */ /* 0x000fe200000e0000 */
[----:B------:R-:W-:Y:S01]  /*aae0*/  UIADD3 UR6, UP0, UR22, 0xf0, URZ ;  /* 0x000000f016067890 */ /* 0x000fe2000ff1e03f */
[----:B------:R-:W-:Y:S01]  /*aaf0*/  R2UR UR8, R11 ;  /* 0x000000000b0872ca */ /* 0x000fe200000e0000 */
[----:B------:R-:W-:Y:S01]  /*ab00*/  UIADD3 UR30, UP1, UR22, 0x1f0, URZ ;  /* 0x000001f0161e7890 */ /* 0x000fe2000ff3e03f */
[----:B------:R-:W-:Y:S01]  /*ab10*/  R2UR UR36, R2 ;  /* 0x00000000022472ca */ /* 0x000fe200000e0000 */
[----:B------:R-:W-:Y:S01]  /*ab20*/  UIADD3.X UR7, URZ, UR23, URZ, UP0, !UPT ;  /* 0x000000173f077290 */ /* 0x000fe200087fe43f */
[----:B------:R-:W-:Y:S01]  /*ab30*/  R2UR UR35, R19 ;  /* 0x00000000132372ca */ /* 0x000fe200000e0000 */
[----:B------:R-:W-:Y:S01]  /*ab40*/  UIADD3.X UR31, URZ, UR23, URZ, UP1, !UPT ;  /* 0x000000173f1f7290 */ /* 0x000fe20008ffe43f */
[----:B------:R-:W-:Y:S01]  /*ab50*/  R2UR UR19, R22 ;  /* 0x00000000161372ca */ /* 0x000fe200000e0000 */
[----:B------:R-:W-:Y:S01]  /*ab60*/  UIADD3 UR26, UR34, 0x20, URZ ;  /* 0x00000020221a7890 */ /* 0x000fe2000fffe03f */
[----:B------:R-:W-:Y:S01]  /*ab70*/  ISETP.GT.AND P3, PT, R13, 0x1, PT ;  /* 0x000000010d00780c */ /* 0x000fe20003f64270 */
[----:B------:R-:W-:Y:S01]  /*ab80*/  VIADD R4, R4, 0x1 ;  /* 0x0000000104047836 */ /* 0x000fe20000000000 */
[----:B------:R-:W-:Y:S01]  /*ab90*/  UMOV UR14, 0x0 ;  /* 0x00000000000e7882 */ /* 0x000fe20000000000 */
[----:B------:R-:W-:Y:S01]  /*aba0*/  UIADD3 UR32, UR24, 0x100, URZ ;  /* 0x0000010018207890 */ /* 0x000fe2000fffe03f */
[----:B------:R-:W-:Y:S01]  /*abb0*/  VIADD R12, R12, 0x40 ;  /* 0x000000400c0c7836 */ /* 0x000fe20000000000 */
[----:B------:R-:W-:Y:S01]  /*abc0*/  UIADD3 UR24, UR24, 0x2100, URZ ;  /* 0x0000210018187890 */ /* 0x000fe2000fffe03f */
[----:B------:R-:W-:Y:S01]  /*abd0*/  ISETP.NE.AND P1, PT, R4, 0x3, PT ;  /* 0x000000030400780c */ /* 0x000fe20003f25270 */
[----:B------:R-:W-:-:S02]  /*abe0*/  UIADD3 UR16, UR8, 0xc100, URZ ;  /* 0x0000c10008107890 */ /* 0x000fc4000fffe03f */
[----:B------:R-:W-:Y:S01]  /*abf0*/  UIADD3 UR8, UR8, 0x14100, URZ ;  /* 0x0001410008087890 */ /* 0x000fe2000fffe03f */
[----:B------:R-:W-:Y:S01]  /*ac00*/  SEL R10, RZ, 0x1, P1 ;  /* 0x00000001ff0a7807 */ /* 0x000fe20000800000 */
[----:B------:R-:W-:Y:S01]  /*ac10*/  UMOV UR15, 0x10000000 ;  /* 0x10000000000f7882 */ /* 0x000fe20000000000 */
[----:B------:R-:W-:Y:S01]  /*ac20*/  UMOV UR25, UR33 ;  /* 0x0000002100197c82 */ /* 0x000fe20008000000 */
[----:B------:R-:W-:Y:S01]  /*ac30*/  UMOV UR28, UR36 ;  /* 0x00000024001c7c82 */ /* 0x000fe20008000000 */
[----:B------:R-:W-:Y:S01]  /*ac40*/  UMOV UR27, UR35 ;  /* 0x00000023001b7c82 */ /* 0x000fe20008000000 */
[----:B------:R-:W-:Y:S01]  /*ac50*/  UMOV UR17, UR33 ;  /* 0x0000002100117c82 */ /* 0x000fe20008000000 */
[----:B------:R-:W-:Y:S01]  /*ac60*/  UMOV UR18, UR34 ;  /* 0x0000002200127c82 */ /* 0x000fe20008000000 */
[----:B------:R-:W-:Y:S01]  /*ac70*/  UMOV UR20, UR36 ;  /* 0x0000002400147c82 */ /* 0x000fe20008000000 */
[----:B------:R0:W-:Y:S01]  /*ac80*/  UTMALDG.3D [UR32], [UR6], desc[UR14] ;  /* 0x00000e20060075b4 */ /* 0x0001e20008011000 */
[----:B------:R-:W-:Y:S01]  /*ac90*/  UMOV UR9, UR33 ;  /* 0x0000002100097c82 */ /* 0x000fe20008000000 */
[----:B------:R-:W-:Y:S01]  /*aca0*/  UMOV UR11, UR19 ;  /* 0x00000013000b7c82 */ /* 0x000fe20008000000 */
[----:B------:R-:W-:Y:S01]  /*acb0*/  UMOV UR12, UR36 ;  /* 0x00000024000c7c82 */ /* 0x000fe20008000000 */
[----:B------:R-:W-:Y:S01]  /*acc0*/  UMOV UR10, UR26 ;  /* 0x0000001a000a7c82 */ /* 0x000fe20008000000 */
[----:B------:R-:W-:-:S02]  /*acd0*/  LOP3.LUT R3, R3, R10, RZ, 0x3c, !PT ;  /* 0x0000000a03037212 */ /* 0x000fc400078e3cff */
[----:B------:R-:W-:Y:S01]  /*ace0*/  SEL R4, R4, RZ, P1 ;  /* 0x000000ff04047207 */ /* 0x000fe20000800000 */
[----:B------:R0:W-:Y:S01]  /*acf0*/  UTMALDG.3D [UR24], [UR6], desc[UR14] ;  /* 0x00000e18060075b4 */ /* 0x0001e20008011000 */
[----:B------:R0:W-:Y:S01]  /*ad00*/  UTMALDG.3D [UR16], [UR30], desc[UR14] ;  /* 0x00000e101e0075b4 */ /* 0x0001e20008011000 */
[----:B------:R0:W-:Y:S02]  /*ad10*/  UTMALDG.3D [UR8], [UR30], desc[UR14] ;  /* 0x00000e081e0075b4 */ /* 0x0001e40008011000 */
[----:B0-----:R-:W-:Y:S05]  /*ad20*/  @P3 BRA `(.L_x_298) ;  /* 0xfffffffc00183947 */ /* 0x001fea000383ffff */
.L_x_294:
[----:B------:R-:W-:Y:S05]  /*ad30*/  BSYNC B1 ;  /* 0x0000000000017941 */ /* 0x000fea0003800000 */
.L_x_293:
[----:B------:R-:W2:Y:S01]  /*ad40*/  LDL.64 R10, [R1] ;  /* 0x00000000010a7983 */ /* 0x000ea20000100a00 */
[----:B------:R-:W-:Y:S01]  /*ad50*/  LOP3.LUT P4, RZ, R8, 0xff, RZ, 0xc0, !PT ;  /* 0x000000ff08ff7812 */ /* 0x000fe2000788c0ff */
[----:B------:R-:W-:Y:S01]  /*ad60*/  VIADD R4, R7, UR40 ;  /* 0x0000002807047c36 */ /* 0x000fe20008000000 */
[----:B------:R-:W-:Y:S01]  /*ad70*/  ULDC.64 UR6, c[0x0][0x650] ;  /* 0x0001940000067ab9 */ /* 0x000fe20000000a00 */
[----:B------:R-:W-:Y:S01]  /*ad80*/  IMAD.U32 R7, RZ, RZ, UR40 ;  /* 0x00000028ff077e24 */ /* 0x000fe2000f8e00ff */
[----:B------:R-:W-:Y:S01]  /*ad90*/  UISETP.GE.U32.AND UP0, UPT, UR40, 0x3, UPT ;  /* 0x000000032800788c */ /* 0x000fe2000bf06070 */
[----:B------:R-:W-:Y:S01]  /*ada0*/  BSSY B1, `(.L_x_299) ;  /* 0x000006f000017945 */ /* 0x000fe20003800000 */
[----:B------:R-:W-:Y:S01]  /*adb0*/  ISETP.GT.U32.AND P1, PT, R4, 0x2, PT ;  /* 0x000000020400780c */ /* 0x000fe20003f24070 */
[----:B------:R-:W-:Y:S01]  /*adc0*/  IMAD.MOV.U32 R19, RZ, RZ, -0x1 ;  /* 0xffffffffff137424 */ /* 0x000fe200078e00ff */
[----:B------:R-:W-:Y:S01]  /*add0*/  PRMT R8, RZ, 0x7610, R8 ;  /* 0x00007610ff087816 */ /* 0x000fe20000000008 */
[----:B------:R-:W-:Y:S01]  /*ade0*/  IMAD.MOV.U32 R22, RZ, RZ, -0x1 ;  /* 0xffffffffff167424 */ /* 0x000fe200078e00ff */
[----:B------:R-:W-:-:S02]  /*adf0*/  ISETP.LT.U32.AND P1, PT, R7, 0x3, P1 ;  /* 0x000000030700780c */ /* 0x000fc40000f21070 */
[----:B------:R-:W-:Y:S01]  /*ae00*/  PLOP3.LUT P3, PT, PT, PT, UP0, 0x80, 0x0 ;  /* 0x000000000000781c */ /* 0x000fe20003f6f008 */
[----:B------:R-:W0:Y:S01]  /*ae10*/  @P4 S2R R3, SR_CgaCtaId ;  /* 0x0000000000034919 */ /* 0x000e220000008800 */
[----:B------:R-:W-:-:S04]  /*ae20*/  @P4 MOV R2, 0x400 ;  /* 0x0000040000024802 */ /* 0x000fc80000000f00 */
[----:B0-----:R-:W-:Y:S01]  /*ae30*/  @P4 LEA R5, R3, R2, 0x18 ;  /* 0x0000000203054211 */ /* 0x001fe200078ec0ff */
[----:B------:R-:W-:-:S03]  /*ae40*/  IMAD.WIDE.U32 R2, R4, -0x55555555, RZ ;  /* 0xaaaaaaab04027825 */ /* 0x000fc600078e00ff */
[----:B------:R0:W-:Y:S01]  /*ae50*/  @P4 SYNCS.ARRIVE.TRANS64.A1T0 RZ, [R5+URZ+0x68], RZ ;  /* 0x000068ff05ff49a7 */ /* 0x0001e2000810003f */
[----:B------:R-:W-:Y:S01]  /*ae60*/  IMAD.MOV.U32 R2, RZ, RZ, -0x1 ;  /* 0xffffffffff027424 */ /* 0x000fe200078e00ff */
[----:B0-----:R-:W-:Y:S02]  /*ae70*/  SHF.R.U32.HI R5, RZ, 0x1, R3 ;  /* 0x00000001ff057819 */ /* 0x001fe40000011603 */
[----:B------:R-:W-:-:S03]  /*ae80*/  SEL R3, RZ, 0x1, !P1 ;  /* 0x00000001ff037807 */ /* 0x000fc60004800000 */
[----:B------:R-:W-:Y:S01]  /*ae90*/  IMAD R7, R5, -0x3, R4 ;  /* 0xfffffffd05077824 */ /* 0x000fe200078e0204 */
[----:B------:R-:W-:Y:S02]  /*aea0*/  LOP3.LUT R0, R0, R3, RZ, 0x3c, !PT ;  /* 0x0000000300007212 */ /* 0x000fe400078e3cff */
[----:B------:R-:W-:Y:S02]  /*aeb0*/  PRMT R3, RZ, 0x7610, R3 ;  /* 0x00007610ff037816 */ /* 0x000fe40000000003 */
[----:B------:R-:W-:Y:S02]  /*aec0*/  @P3 LOP3.LUT R0, R0, 0x1, R5, 0x78, !PT ;  /* 0x0000000100003812 */ /* 0x000fe400078e7805 */
[----:B--2---:R-:W-:-:S04]  /*aed0*/  IADD3 R18, P4, R18, R10, RZ ;  /* 0x0000000a12127210 */ /* 0x004fc80007f9e0ff */
[----:B------:R-:W-:Y:S01]  /*aee0*/  ISETP.GE.U32.AND P1, PT, R18, UR6, PT ;  /* 0x0000000612007c0c */ /* 0x000fe2000bf26070 */
[----:B------:R-:W-:-:S05]  /*aef0*/  IMAD.X R17, R17, 0x1, R23, P4 ;  /* 0x0000000111117824 */ /* 0x000fca00020e0617 */
[----:B------:R-:W-:-:S13]  /*af00*/  ISETP.GE.U32.AND.EX P1, PT, R17, UR7, PT, P1 ;  /* 0x0000000711007c0c */ /* 0x000fda000bf26110 */
[----:B------:R-:W-:Y:S05]  /*af10*/  @P1 BRA `(.L_x_300) ;  /* 0x00000004005c1947 */ /* 0x000fea0003800000 */
[----:B------:R-:W0:Y:S01]  /*af20*/  S2R R11, SR_CTAID.X ;  /* 0x00000000000b7919 */ /* 0x000e220000002500 */
[----:B------:R-:W-:Y:S01]  /*af30*/  ULDC.64 UR6, c[0x0][0x628] ;  /* 0x00018a0000067ab9 */ /* 0x000fe20000000a00 */
[----:B------:R-:W1:Y:S01]  /*af40*/  LDC R12, c[0x0][0x144] ;  /* 0x00005100ff0c7b82 */ /* 0x000e620000000800 */
[----:B------:R-:W-:Y:S01]  /*af50*/  ISETP.NE.U32.AND P1, PT, RZ, UR6, PT ;  /* 0x00000006ff007c0c */ /* 0x000fe2000bf25070 */
[----:B------:R-:W2:Y:S01]  /*af60*/  S2R R9, SR_CTAID.Y ;  /* 0x0000000000097919 */ /* 0x000ea20000002600 */
[----:B------:R-:W-:Y:S01]  /*af70*/  ULDC UR8, c[0x0][0x150] ;  /* 0x0000540000087ab9 */ /* 0x000fe20000000800 */
[----:B------:R-:W-:Y:S01]  /*af80*/  ULDC UR9, c[0x0][0x630] ;  /* 0x00018c0000097ab9 */ /* 0x000fe20000000800 */
[----:B------:R-:W-:Y:S01]  /*af90*/  ISETP.NE.AND.EX P1, PT, RZ, UR7, PT, P1 ;  /* 0x00000007ff007c0c */ /* 0x000fe2000bf25310 */
[----:B------:R-:W-:Y:S01]  /*afa0*/  IMAD.MOV.U32 R2, RZ, RZ, R18 ;  /* 0x000000ffff027224 */ /* 0x000fe200078e0012 */
[----:B0-----:R-:W-:-:S05]  /*afb0*/  I2FP.F32.U32 R3, R11 ;  /* 0x0000000b00037245 */ /* 0x001fca0000201000 */
[----:B------:R-:W-:Y:S01]  /*afc0*/  FMUL R14, R3, UR8 ;  /* 0x00000008030e7c20 */ /* 0x000fe20008400000 */
[----:B------:R-:W-:-:S05]  /*afd0*/  IMAD.MOV.U32 R3, RZ, RZ, R17 ;  /* 0x000000ffff037224 */ /* 0x000fca00078e0011 */
[----:B--2---:R-:W-:Y:S05]  /*afe0*/  @!P1 BRA `(.L_x_301) ;  /* 0x0000000000289947 */ /* 0x004fea0003800000 */
[----:B------:R-:W-:Y:S02]  /*aff0*/  ULDC UR8, c[0x0][0x634] ;  /* 0x00018d0000087ab9 */ /* 0x000fe40000000800 */
[----:B------:R-:W-:-:S05]  /*b000*/  IADD3 R3, P1, R18, UR8, RZ ;  /* 0x0000000812037c10 */ /* 0x000fca000ff3e0ff */
[----:B------:R-:W-:-:S04]  /*b010*/  IMAD.X R13, RZ, RZ, R17, P1 ;  /* 0x000000ffff0d7224 */ /* 0x000fc800008e0611 */
[----:B------:R-:W-:-:S04]  /*b020*/  IMAD.WIDE.U32 R4, R13, UR6, RZ ;  /* 0x000000060d047c25 */ /* 0x000fc8000f8e00ff */
[----:B------:R-:W-:-:S04]  /*b030*/  IMAD.WIDE.U32 R4, P1, R3, UR7, R4 ;  /* 0x0000000703047c25 */ /* 0x000fc8000f820004 */
[----:B------:R-:W-:-:S04]  /*b040*/  IMAD.WIDE.U32 R2, R3, UR6, RZ ;  /* 0x0000000603027c25 */ /* 0x000fc8000f8e00ff */
[----:B------:R-:W-:Y:S01]  /*b050*/  IMAD.MOV.U32 R2, RZ, RZ, R5 ;  /* 0x000000ffff027224 */ /* 0x000fe200078e0005 */
[----:B------:R-:W-:Y:S01]  /*b060*/  IADD3 RZ, P3, R3, R4, RZ ;  /* 0x0000000403ff7210 */ /* 0x000fe20007f7e0ff */
[----:B------:R-:W-:-:S04]  /*b070*/  IMAD.X R3, RZ, RZ, RZ, P1 ;  /* 0x000000ffff037224 */ /* 0x000fc800008e06ff */
[----:B------:R-:W-:-:S08]  /*b080*/  IMAD.WIDE.U32.X R2, R13, UR7, R2, P3 ;  /* 0x000000070d027c25 */ /* 0x000fd000098e0402 */
.L_x_301:
[--C-:B------:R-:W-:Y:S01]  /*b090*/  SHF.R.U64 R10, R2, UR9, R3.reuse ;  /* 0x00000009020a7c19 */ /* 0x100fe20008001203 */
[----:B------:R-:W0:Y:S01]  /*b0a0*/  F2I.U32.TRUNC.NTZ R14, R14 ;  /* 0x0000000e000e7305 */ /* 0x000e22000020f000 */
[----:B------:R-:W-:Y:S01]  /*b0b0*/  SHF.R.U32.HI R2, RZ, UR9, R3 ;  /* 0x00000009ff027c19 */ /* 0x000fe20008011603 */
[----:B------:R-:W-:Y:S01]  /*b0c0*/  ULDC.64 UR6, c[0x0][0x620] ;  /* 0x0001880000067ab9 */ /* 0x000fe20000000a00 */
[----:B------:R-:W-:Y:S01]  /*b0d0*/  IADD3 R5, P1, RZ, -R10, RZ ;  /* 0x8000000aff057210 */ /* 0x000fe20007f3e0ff */
[----:B------:R-:W-:Y:S01]  /*b0e0*/  IMAD.MOV.U32 R3, RZ, RZ, R17 ;  /* 0x000000ffff037224 */ /* 0x000fe200078e0011 */
[----:B------:R-:W-:-:S03]  /*b0f0*/  ULDC.64 UR8, c[0x0][0x640] ;  /* 0x0001900000087ab9 */ /* 0x000fc60000000a00 */
[----:B------:R-:W-:Y:S01]  /*b100*/  IMAD.X R2, RZ, RZ, ~R2, P1 ;  /* 0x000000ffff027224 */ /* 0x000fe200008e0e02 */
[----:B------:R-:W-:-:S03]  /*b110*/  ISETP.NE.U32.AND P1, PT, RZ, UR8, PT ;  /* 0x00000008ff007c0c */ /* 0x000fc6000bf25070 */
[----:B------:R-:W-:Y:S01]  /*b120*/  IMAD R4, R2, UR6, RZ ;  /* 0x0000000602047c24 */ /* 0x000fe2000f8e02ff */
[----:B------:R-:W-:Y:S01]  /*b130*/  ISETP.NE.AND.EX P1, PT, RZ, UR9, PT, P1 ;  /* 0x00000009ff007c0c */ /* 0x000fe2000bf25310 */
[----:B------:R-:W-:-:S04]  /*b140*/  IMAD.MOV.U32 R2, RZ, RZ, R18 ;  /* 0x000000ffff027224 */ /* 0x000fc800078e0012 */
[----:B------:R-:W-:Y:S01]  /*b150*/  IMAD.WIDE.U32 R2, R5, UR6, R2 ;  /* 0x0000000605027c25 */ /* 0x000fe2000f8e0002 */
[----:B------:R-:W-:-:S03]  /*b160*/  ULDC UR6, c[0x0][0x618] ;  /* 0x0001860000067ab9 */ /* 0x000fc60000000800 */
[----:B------:R-:W-:Y:S01]  /*b170*/  IMAD R5, R5, UR7, R4 ;  /* 0x0000000705057c24 */ /* 0x000fe2000f8e0204 */
[----:B------:R-:W-:Y:S01]  /*b180*/  ULDC UR7, c[0x0][0x154] ;  /* 0x0000550000077ab9 */ /* 0x000fe20000000800 */
[----:B0-----:R-:W-:Y:S02]  /*b190*/  IMAD.MOV R4, RZ, RZ, -R14 ;  /* 0x000000ffff047224 */ /* 0x001fe400078e0a0e */
[----:B------:R-:W0:Y:S01]  /*b1a0*/  LDC R14, c[0x0][0x148] ;  /* 0x00005200ff0e7b82 */ /* 0x000e220000000800 */
[----:B------:R-:W-:Y:S02]  /*b1b0*/  IMAD.IADD R3, R3, 0x1, R5 ;  /* 0x0000000103037824 */ /* 0x000fe400078e0205 */
[----:B-1----:R-:W-:Y:S01]  /*b1c0*/  IMAD R11, R12, R4, R11 ;  /* 0x000000040c0b7224 */ /* 0x002fe200078e020b */
[----:B------:R-:W-:Y:S02]  /*b1d0*/  I2FP.F32.U32 R4, R9 ;  /* 0x0000000900047245 */ /* 0x000fe40000201000 */
[----:B------:R-:W-:-:S02]  /*b1e0*/  SHF.R.U64 R12, R2, UR6, R3 ;  /* 0x00000006020c7c19 */ /* 0x000fc40008001203 */
[----:B------:R-:W-:Y:S01]  /*b1f0*/  SHF.R.U32.HI R3, RZ, UR6, R3 ;  /* 0x00000006ff037c19 */ /* 0x000fe20008011603 */
[----:B------:R-:W-:Y:S01]  /*b200*/  FMUL R4, R4, UR7 ;  /* 0x0000000704047c20 */ /* 0x000fe20008400000 */
[----:B------:R-:W-:Y:S02]  /*b210*/  ULDC UR6, c[0x0][0x608] ;  /* 0x0001820000067ab9 */ /* 0x000fe40000000800 */
[--C-:B------:R-:W-:Y:S01]  /*b220*/  SHF.R.U64 R15, R12, UR6, R3.reuse ;  /* 0x000000060c0f7c19 */ /* 0x100fe20008001203 */
[----:B------:R1:W2:Y:S01]  /*b230*/  F2I.U32.TRUNC.NTZ R20, R4 ;  /* 0x0000000400147305 */ /* 0x0002a2000020f000 */
[----:B------:R-:W-:Y:S01]  /*b240*/  SHF.R.U32.HI R2, RZ, UR6, R3 ;  /* 0x00000006ff027c19 */ /* 0x000fe20008011603 */
[----:B------:R-:W-:-:S03]  /*b250*/  ULDC UR6, c[0x0][0x658] ;  /* 0x0001960000067ab9 */ /* 0x000fc60000000800 */
[--C-:B------:R-:W-:Y:S02]  /*b260*/  SHF.R.U64 R13, R15, UR6, R2.reuse ;  /* 0x000000060f0d7c19 */ /* 0x100fe40008001202 */
[----:B------:R-:W-:-:S03]  /*b270*/  SHF.R.U32.HI R19, RZ, UR6, R2 ;  /* 0x00000006ff137c19 */ /* 0x000fc60008011602 */
[----:B------:R-:W-:Y:S02]  /*b280*/  IMAD.MOV.U32 R2, RZ, RZ, R13 ;  /* 0x000000ffff027224 */ /* 0x000fe400078e000d */
[----:B------:R-:W-:Y:S01]  /*b290*/  IMAD.MOV.U32 R3, RZ, RZ, R19 ;  /* 0x000000ffff037224 */ /* 0x000fe200078e0013 */
[----:B-1----:R-:W-:Y:S06]  /*b2a0*/  @!P1 BRA `(.L_x_302) ;  /* 0x0000000000289947 */ /* 0x002fec0003800000 */
        /* <DEDUP_REMOVED lines=10> */
.L_x_302:
[----:B------:R-:W1:Y:S01]  /*b350*/  LDC R4, c[0x0][0x65c] ;  /* 0x00019700ff047b82 */ /* 0x000e620000000800 */
[----:B------:R-:W-:Y:S01]  /*b360*/  ULDC UR6, c[0x0][0x648] ;  /* 0x0001920000067ab9 */ /* 0x000fe20000000800 */
[----:B------:R-:W-:Y:S01]  /*b370*/  LOP3.LUT R15, R15, UR5, RZ, 0xc0, !PT ;  /* 0x000000050f0f7c12 */ /* 0x000fe2000f8ec0ff */
[----:B--2---:R-:W-:Y:S01]  /*b380*/  IMAD.MOV R20, RZ, RZ, -R20 ;  /* 0x000000ffff147224 */ /* 0x004fe200078e0a14 */
[----:B------:R-:W-:Y:S01]  /*b390*/  SHF.R.U64 R2, R2, UR6, R3 ;  /* 0x0000000602027c19 */ /* 0x000fe20008001203 */
[----:B------:R-:W-:Y:S01]  /*b3a0*/  ULDC UR6, c[0x0][0x638] ;  /* 0x00018e0000067ab9 */ /* 0x000fe20000000800 */
[----:B------:R-:W-:Y:S01]  /*b3b0*/  LOP3.LUT R12, R12, UR4, RZ, 0xc0, !PT ;  /* 0x000000040c0c7c12 */ /* 0x000fe2000f8ec0ff */
[----:B------:R-:W-:Y:S01]  /*b3c0*/  ULDC UR7, c[0x0][0x610] ;  /* 0x0001840000077ab9 */ /* 0x000fe20000000800 */
[----:B------:R-:W-:Y:S01]  /*b3d0*/  IMAD.MOV.U32 R3, RZ, RZ, 0x1 ;  /* 0x00000001ff037424 */ /* 0x000fe200078e00ff */
[----:B-1----:R-:W-:Y:S01]  /*b3e0*/  ISETP.NE.AND P1, PT, R4, 0x1, PT ;  /* 0x000000010400780c */ /* 0x002fe20003f25270 */
[----:B------:R-:W-:-:S02]  /*b3f0*/  IMAD.MOV R4, RZ, RZ, -R2 ;  /* 0x000000ffff047224 */ /* 0x000fc400078e0a02 */
[----:B------:R-:W-:Y:S02]  /*b400*/  IMAD R2, R2, UR13, R15 ;  /* 0x0000000d02027c24 */ /* 0x000fe4000f8e020f */
[----:B------:R-:W-:Y:S01]  /*b410*/  IMAD R13, R4, UR6, R13 ;  /* 0x00000006040d7c24 */ /* 0x000fe2000f8e020d */
[----:B------:R-:W-:-:S07]  /*b420*/  ULDC UR6, c[0x0][0x600] ;  /* 0x0001800000067ab9 */ /* 0x000fce0000000800 */
[----:B0-----:R-:W-:-:S04]  /*b430*/  @P1 IMAD R11, R14, R20, R9 ;  /* 0x000000140e0b1224 */ /* 0x001fc800078e0209 */
[----:B------:R-:W-:Y:S02]  /*b440*/  IMAD R11, R2, UR7, R11 ;  /* 0x00000007020b7c24 */ /* 0x000fe4000f8e020b */
[----:B------:R-:W-:-:S05]  /*b450*/  IMAD R2, R13, UR6, R12 ;  /* 0x000000060d027c24 */ /* 0x000fca000f8e020c */
[----:B------:R-:W-:Y:S02]  /*b460*/  SEL R22, R2, R11, !P1 ;  /* 0x0000000b02167207 */ /* 0x000fe40004800000 */
[----:B------:R-:W-:Y:S01]  /*b470*/  SEL R19, R11, R2, !P1 ;  /* 0x000000020b137207 */ /* 0x000fe20004800000 */
[----:B------:R-:W-:-:S07]  /*b480*/  IMAD.MOV.U32 R2, RZ, RZ, R10 ;  /* 0x000000ffff027224 */ /* 0x000fce00078e000a */
.L_x_300:
[----:B------:R-:W-:Y:S05]  /*b490*/  BSYNC B1 ;  /* 0x0000000000017941 */ /* 0x000fea0003800000 */
.L_x_299:
[----:B------:R-:W-:-:S13]  /*b4a0*/  LOP3.LUT P1, RZ, R3, 0xff, RZ, 0xc0, !PT ;  /* 0x000000ff03ff7812 */ /* 0x000fda000782c0ff */
[----:B------:R-:W-:Y:S05]  /*b4b0*/  @P1 BRA `(.L_x_303) ;  /* 0xfffffff400001947 */ /* 0x000fea000383ffff */
[----:B------:R-:W-:Y:S05]  /*b4c0*/  BSYNC B0 ;  /* 0x0000000000007941 */ /* 0x000fea0003800000 */
.L_x_291:
[----:B------:R-:W-:-:S03]  /*b4d0*/  UMOV UR6, 0xffffffff ;  /* 0xffffffff00067882 */ /* 0x000fc60000000000 */
[----:B------:R-:W-:Y:S05]  /*b4e0*/  BRA.DIV UR6, `(.L_x_304) ;  /* 0x00000006061c7947 */ /* 0x000fea000b800000 */
[----:B------:R-:W-:-:S13]  /*b4f0*/  ELECT P6, URZ, PT ;  /* 0x00000000003f782f */ /* 0x000fda00038c0000 */
.L_x_319:
[----:B------:R-:W-:Y:S04]  /*b500*/  BSSY B0, `(.L_x_305) ;  /* 0x0000022000007945 */ /* 0x000fe80003800000 */
[----:B------:R-:W-:Y:S05]  /*b510*/  @!P6 BRA `(.L_x_306) ;  /* 0x000000000080e947 */ /* 0x000fea0003800000 */
[----:B------:R-:W-:-:S04]  /*b520*/  LOP3.LUT R16, R16, 0x2, RZ, 0xfc, !PT ;  /* 0x0000000210107812 */ /* 0x000fc800078efcff */
[----:B------:R-:W-:-:S13]  /*b530*/  ISETP.NE.AND P0, PT, R16, 0x3, PT ;  /* 0x000000031000780c */ /* 0x000fda0003f05270 */
[----:B------:R-:W-:Y:S05]  /*b540*/  @!P0 BRA `(.L_x_307) ;  /* 0x0000000000048947 */ /* 0x000fea0003800000 */
[----:B------:R-:W-:Y:S01]  /*b550*/  BPT.TRAP 0x1 ;  /* 0x000000040000795c */ /* 0x000fe20000300000 */
.L_x_307:
[----:B------:R-:W0:Y:S01]  /*b560*/  S2R R3, SR_CgaCtaId ;  /* 0x0000000000037919 */ /* 0x000e220000008800 */
[----:B------:R-:W-:Y:S02]  /*b570*/  MOV R2, 0x400 ;  /* 0x0000040000027802 */ /* 0x000fe40000000f00 */
[----:B------:R-:W-:Y:S02]  /*b580*/  SHF.L.U32 R4, R0, 0x1f, RZ ;  /* 0x0000001f00047819 */ /* 0x000fe400000006ff */
[----:B0-----:R-:W-:-:S05]  /*b590*/  LEA R2, R3, R2, 0x18 ;  /* 0x0000000203027211 */ /* 0x001fca00078ec0ff */
[----:B------:R-:W-:-:S04]  /*b5a0*/  VIADD R2, R2, 0x18 ;  /* 0x0000001802027836 */ /* 0x000fc80000000000 */
[C---:B------:R-:W-:Y:S02]  /*b5b0*/  IMAD R9, R7.reuse, 0x8, R2 ;  /* 0x0000000807097824 */ /* 0x040fe400078e0202 */
[----:B------:R-:W-:Y:S02]  /*b5c0*/  VIADD R7, R7, 0x1 ;  /* 0x0000000107077836 */ /* 0x000fe40000000000 */
[----:B------:R-:W0:Y:S03]  /*b5d0*/  SYNCS.PHASECHK.TRANS64.TRYWAIT P0, [R9+URZ], R4 ;  /* 0x00000004090075a7 */ /* 0x000e26000800017f */
[----:B------:R-:W-:-:S04]  /*b5e0*/  ISETP.NE.AND P1, PT, R7, 0x3, PT ;  /* 0x000000030700780c */ /* 0x000fc80003f25270 */
[----:B------:R-:W-:Y:S02]  /*b5f0*/  SEL R3, RZ, 0x1, P1 ;  /* 0x00000001ff037807 */ /* 0x000fe40000800000 */
[----:B------:R-:W-:Y:S02]  /*b600*/  SEL R7, R7, RZ, P1 ;  /* 0x000000ff07077207 */ /* 0x000fe40000800000 */
[----:B------:R-:W-:-:S03]  /*b610*/  LOP3.LUT R11, R0, R3, RZ, 0x3c, !PT ;  /* 0x00000003000b7212 */ /* 0x000fc600078e3cff */
[----:B------:R-:W-:Y:S01]  /*b620*/  IMAD R6, R7, 0x8, R2 ;  /* 0x0000000807067824 */ /* 0x000fe200078e0202 */
[----:B------:R-:W-:Y:S01]  /*b630*/  SHF.L.U32 R5, R11, 0x1f, RZ ;  /* 0x0000001f0b057819 */ /* 0x000fe200000006ff */
[----:B0-----:R-:W-:Y:S06]  /*b640*/  @!P0 BRA `(.L_x_308) ;  /* 0x0000000000e48947 */ /* 0x001fec0003800000 */
.L_x_320:
[----:B------:R-:W1:Y:S01]  /*b650*/  SYNCS.PHASECHK.TRANS64.TRYWAIT P0, [R6+URZ], R5 ;  /* 0x00000005060075a7 */ /* 0x000e62000800017f */
[----:B------:R-:W-:-:S05]  /*b660*/  VIADD R0, R7, 0x1 ;  /* 0x0000000107007836 */ /* 0x000fca0000000000 */
[----:B------:R-:W-:-:S04]  /*b670*/  ISETP.NE.AND P1, PT, R0, 0x3, PT ;  /* 0x000000030000780c */ /* 0x000fc80003f25270 */
[----:B0-----:R-:W-:Y:S02]  /*b680*/  SEL R4, RZ, 0x1, P1 ;  /* 0x00000001ff047807 */ /* 0x001fe40000800000 */
[----:B------:R-:W-:Y:S02]  /*b690*/  SEL R3, R0, RZ, P1 ;  /* 0x000000ff00037207 */ /* 0x000fe40000800000 */
[----:B------:R-:W-:Y:S01]  /*b6a0*/  LOP3.LUT R0, R11, R4, RZ, 0x3c, !PT ;  /* 0x000000040b007212 */ /* 0x000fe200078e3cff */
[----:B-1----:R-:W-:Y:S06]  /*b6b0*/  @!P0 BRA `(.L_x_309) ;  /* 0x0000000000dc8947 */ /* 0x002fec0003800000 */
.L_x_321:
[----:B------:R-:W-:Y:S01]  /*b6c0*/  IMAD R3, R3, 0x8, R2 ;  /* 0x0000000803037824 */ /* 0x000fe200078e0202 */
[----:B------:R-:W-:-:S07]  /*b6d0*/  SHF.L.U32 R0, R0, 0x1f, RZ ;  /* 0x0000001f00007819 */ /* 0x000fce00000006ff */
.L_x_310:
[----:B-1----:R1:W2:Y:S02]  /*b6e0*/  SYNCS.PHASECHK.TRANS64.TRYWAIT P0, [R3+URZ], R0 ;  /* 0x00000000030075a7 */ /* 0x0022a4000800017f */
[----:B--2---:R-:W-:Y:S05]  /*b6f0*/  @!P0 NANOSLEEP.SYNCS 0x989680 ;  /* 0x009896800000895d */ /* 0x004fea0003900000 */
[----:B------:R-:W2:Y:S02]  /*b700*/  @!P0 SYNCS.PHASECHK.TRANS64 P0, [R3+URZ], R0 ;  /* 0x00000000030085a7 */ /* 0x000ea4000800007f */
[----:B--2---:R-:W-:Y:S05]  /*b710*/  @!P0 BRA `(.L_x_310) ;  /* 0xfffffffc00f08947 */ /* 0x004fea000383ffff */
.L_x_306:
[----:B------:R-:W-:Y:S05]  /*b720*/  BSYNC B0 ;  /* 0x0000000000007941 */ /* 0x000fea0003800000 */
.L_x_305:
[----:B------:R-:W-:Y:S05]  /*b730*/  EXIT ;  /* 0x000000000000794d */ /* 0x000fea0003800000 */
.L_x_15:
[----:B-1----:R1:W2:Y:S02]  /*b740*/  SYNCS.PHASECHK.TRANS64.TRYWAIT P0, [R159+URZ], R0 ;  /* 0x000000009f0075a7 */ /* 0x0022a4000800017f */
[----:B--2---:R-:W-:Y:S05]  /*b750*/  @!P0 NANOSLEEP.SYNCS 0x989680 ;  /* 0x009896800000895d */ /* 0x004fea0003900000 */
[----:B------:R-:W2:Y:S02]  /*b760*/  @!P0 SYNCS.PHASECHK.TRANS64 P0, [R159+URZ], R0 ;  /* 0x000000009f0085a7 */ /* 0x000ea4000800007f */
[----:B--2---:R-:W-:Y:S05]  /*b770*/  @!P0 BRA `(.L_x_15) ;  /* 0xfffffffc00f08947 */ /* 0x004fea000383ffff */
[----:B------:R-:W-:Y:S05]  /*b780*/  BRA `(.L_x_311) ;  /* 0xffffff5c00347947 */ /* 0x000fea000383ffff */
.L_x_20:
[----:B--2---:R2:W3:Y:S02]  /*b790*/  SYNCS.PHASECHK.TRANS64.TRYWAIT P1, [R3+URZ], R0 ;  /* 0x00000000030075a7 */ /* 0x0044e4000802017f */
[----:B---3--:R-:W-:Y:S05]  /*b7a0*/  @!P1 NANOSLEEP.SYNCS 0x989680 ;  /* 0x009896800000995d */ /* 0x008fea0003900000 */
[----:B------:R-:W3:Y:S02]  /*b7b0*/  @!P1 SYNCS.PHASECHK.TRANS64 P1, [R3+URZ], R0 ;  /* 0x00000000030095a7 */ /* 0x000ee4000802007f */
[----:B---3--:R-:W-:Y:S05]  /*b7c0*/  @!P1 BRA `(.L_x_20) ;  /* 0xfffffffc00f09947 */ /* 0x008fea000383ffff */
[----:B------:R-:W-:Y:S05]  /*b7d0*/  BRA `(.L_x_19) ;  /* 0xffffff5c00a07947 */ /* 0x000fea000383ffff */
.L_x_25:
[----:B--2---:R-:W-:-:S04]  /*b7e0*/  IMAD.U32 R4, RZ, RZ, UR8 ;  /* 0x00000008ff047e24 */ /* 0x004fc8000f8e00ff */
[----:B------:R2:W3:Y:S03]  /*b7f0*/  SYNCS.PHASECHK.TRANS64.TRYWAIT P1, [R4+URZ], R3 ;  /* 0x00000003040075a7 */ /* 0x0004e6000802017f */
[----:B---3--:R-:W-:Y:S05]  /*b800*/  @!P1 NANOSLEEP.SYNCS 0x989680 ;  /* 0x009896800000995d */ /* 0x008fea0003900000 */
[----:B------:R-:W3:Y:S02]  /*b810*/  @!P1 SYNCS.PHASECHK.TRANS64 P1, [R4+URZ], R3 ;  /* 0x00000003040095a7 */ /* 0x000ee4000802007f */
[----:B---3--:R-:W-:Y:S05]  /*b820*/  @!P1 BRA `(.L_x_25) ;  /* 0xfffffffc00ec9947 */ /* 0x008fea000383ffff */
[----:B------:R-:W-:Y:S05]  /*b830*/  BRA `(.L_x_24) ;  /* 0xffffff6000fc7947 */ /* 0x000fea000383ffff */
.L_x_31:
[----:B-1----:R1:W2:Y:S02]  /*b840*/  SYNCS.PHASECHK.TRANS64.TRYWAIT P0, [R159+URZ+0x10], R0 ;  /* 0x000010009f0075a7 */ /* 0x0022a4000800017f */
[----:B--2---:R-:W-:Y:S05]  /*b850*/  @!P0 NANOSLEEP.SYNCS 0x989680 ;  /* 0x009896800000895d */ /* 0x004fea0003900000 */
[----:B------:R-:W2:Y:S02]  /*b860*/  @!P0 SYNCS.PHASECHK.TRANS64 P0, [R159+URZ+0x10], R0 ;  /* 0x000010009f0085a7 */ /* 0x000ea4000800007f */
[----:B--2---:R-:W-:Y:S05]  /*b870*/  @!P0 BRA `(.L_x_31) ;  /* 0xfffffffc00f08947 */ /* 0x004fea000383ffff */
[----:B------:R-:W-:Y:S05]  /*b880*/  BRA `(.L_x_312) ;  /* 0xffffff6800c07947 */ /* 0x000fea000383ffff */
.L_x_292:
[----:B------:R-:W-:Y:S01]  /*b890*/  BSSY B1, `(.L_x_313) ;  /* 0x0000006000017945 */ /* 0x000fe20003800000 */
[----:B------:R-:W-:-:S07]  /*b8a0*/  IMAD.MOV.U32 R15, RZ, RZ, -0x1 ;  /* 0xffffffffff0f7424 */ /* 0x000fce00078e00ff */
[----:B-----5:R-:W-:Y:S05]  /*b8b0*/  WARPSYNC.COLLECTIVE R15, `(.L_x_314) ;  /* 0x000000000f0c7348 */ /* 0x020fea0003c00000 */
[----:B------:R-:W-:Y:S02]  /*b8c0*/  ELECT P6, UR62, PT ;  /* 0x00000000003e782f */ /* 0x000fe400038c0000 */
[----:B------:R-:W-:Y:S01]  /*b8d0*/  MOV R14, UR62 ;  /* 0x0000003e000e7c02 */ /* 0x000fe20008000f00 */
[----:B-----5:R-:W-:Y:S10]  /*b8e0*/  ENDCOLLECTIVE ;  /* 0x000000000000791b */ /* 0x020ff40003800000 */
.L_x_314:
[----:B------:R-:W-:Y:S05]  /*b8f0*/  BSYNC B1 ;  /* 0x0000000000017941 */ /* 0x000fea0003800000 */
.L_x_313:
[----:B------:R-:W-:Y:S05]  /*b900*/  BRA `(.L_x_315) ;  /* 0xffffffec00f87947 */ /* 0x000fea000383ffff */
.L_x_295:
[----:B0-----:R0:W1:Y:S02]  /*b910*/  SYNCS.PHASECHK.TRANS64.TRYWAIT P1, [R10+URZ+0x18], R5 ;  /* 0x000018050a0075a7 */ /* 0x001064000802017f */
[----:B-1----:R-:W-:Y:S05]  /*b920*/  @!P1 NANOSLEEP.SYNCS 0x989680 ;  /* 0x009896800000995d */ /* 0x002fea0003900000 */
[----:B------:R-:W1:Y:S02]  /*b930*/  @!P1 SYNCS.PHASECHK.TRANS64 P1, [R10+URZ+0x18], R5 ;  /* 0x000018050a0095a7 */ /* 0x000e64000802007f */
[----:B-1----:R-:W-:Y:S05]  /*b940*/  @!P1 BRA `(.L_x_295) ;  /* 0xfffffffc00f09947 */ /* 0x002fea000383ffff */
[----:B------:R-:W-:Y:S05]  /*b950*/  BRA `(.L_x_316) ;  /* 0xfffffff0002c7947 */ /* 0x000fea000383ffff */
.L_x_304:
[----:B------:R-:W-:Y:S01]  /*b960*/  BSSY B0, `(.L_x_317) ;  /* 0x0000006000007945 */ /* 0x000fe20003800000 */
[----:B------:R-:W-:-:S07]  /*b970*/  IMAD.MOV.U32 R15, RZ, RZ, -0x1 ;  /* 0xffffffffff0f7424 */ /* 0x000fce00078e00ff */
[----:B-----5:R-:W-:Y:S05]  /*b980*/  WARPSYNC.COLLECTIVE R15, `(.L_x_318) ;  /* 0x000000000f0c7348 */ /* 0x020fea0003c00000 */
[----:B------:R-:W-:Y:S02]  /*b990*/  ELECT P6, UR62, PT ;  /* 0x00000000003e782f */ /* 0x000fe400038c0000 */
[----:B------:R-:W-:Y:S01]  /*b9a0*/  MOV R14, UR62 ;  /* 0x0000003e000e7c02 */ /* 0x000fe20008000f00 */
[----:B-----5:R-:W-:Y:S10]  /*b9b0*/  ENDCOLLECTIVE ;  /* 0x000000000000791b */ /* 0x020ff40003800000 */
.L_x_318:
[----:B------:R-:W-:Y:S05]  /*b9c0*/  BSYNC B0 ;  /* 0x0000000000007941 */ /* 0x000fea0003800000 */
.L_x_317:
[----:B------:R-:W-:Y:S05]  /*b9d0*/  BRA `(.L_x_319) ;  /* 0xfffffff800c87947 */ /* 0x000fea000383ffff */
.L_x_308:
[----:B0-----:R0:W1:Y:S02]  /*b9e0*/  SYNCS.PHASECHK.TRANS64.TRYWAIT P0, [R9+URZ], R4 ;  /* 0x00000004090075a7 */ /* 0x001064000800017f */
[----:B-1----:R-:W-:Y:S05]  /*b9f0*/  @!P0 NANOSLEEP.SYNCS 0x989680 ;  /* 0x009896800000895d */ /* 0x002fea0003900000 */
[----:B------:R-:W1:Y:S02]  /*ba00*/  @!P0 SYNCS.PHASECHK.TRANS64 P0, [R9+URZ], R4 ;  /* 0x00000004090085a7 */ /* 0x000e64000800007f */
[----:B-1----:R-:W-:Y:S05]  /*ba10*/  @!P0 BRA `(.L_x_308) ;  /* 0xfffffffc00f08947 */ /* 0x002fea000383ffff */
[----:B------:R-:W-:Y:S05]  /*ba20*/  BRA `(.L_x_320) ;  /* 0xfffffffc00087947 */ /* 0x000fea000383ffff */
.L_x_309:
[----:B0-----:R0:W1:Y:S02]  /*ba30*/  SYNCS.PHASECHK.TRANS64.TRYWAIT P0, [R6+URZ], R5 ;  /* 0x00000005060075a7 */ /* 0x001064000800017f */
[----:B-1----:R-:W-:Y:S05]  /*ba40*/  @!P0 NANOSLEEP.SYNCS 0x989680 ;  /* 0x009896800000895d */ /* 0x002fea0003900000 */
[----:B------:R-:W1:Y:S02]  /*ba50*/  @!P0 SYNCS.PHASECHK.TRANS64 P0, [R6+URZ], R5 ;  /* 0x00000005060085a7 */ /* 0x000e64000800007f */
[----:B-1----:R-:W-:Y:S05]  /*ba60*/  @!P0 BRA `(.L_x_309) ;  /* 0xfffffffc00f08947 */ /* 0x002fea000383ffff */
[----:B------:R-:W-:Y:S05]  /*ba70*/  BRA `(.L_x_321) ;  /* 0xfffffffc00107947 */ /* 0x000fea000383ffff */
.L_x_322:
[----:B------:R-:W-:-:S00]  /*ba80*/  BRA `(.L_x_322) ;  /* 0xfffffffc00fc7947 */ /* 0x000fc0000383ffff */
[----:B------:R-:W-:-:S00]  /*ba90*/  NOP ;  /* 0x0000000000007918 */ /* 0x000fc00000000000 */
        /* <DEDUP_REMOVED lines=14> */
.L_x_323:


//--------------------- .nv.global.init           --------------------------
	.section	.nv.global.init,"aw",@progbits
.nv.global.init:
	.type		$str$22,@object
	.size		$str$22,($str$23 - $str$22)
$str$22:
        /*0000*/ 	.byte	0x6b, 0x5f, 0x74, 0x69, 0x6c, 0x65, 0x5f, 0x63, 0x6f, 0x75, 0x6e, 0x74, 0x20, 0x3e, 0x3d, 0x20
        /*0010*/ 	.byte	0x31, 0x00
	.type		$str$23,@object
	.size		$str$23,(__unnamed_1 - $str$23)
$str$23:
        /*0012*/ 	.byte	0x2f, 0x74, 0x6d, 0x70, 0x2f, 0x63, 0x75, 0x74, 0x6c, 0x61, 0x73, 0x73, 0x5f, 0x73, 0x77, 0x65
        /*0022*/ 	.byte	0x65, 0x70, 0x5f, 0x73, 0x72, 0x63, 0x2f, 0x69, 0x6e, 0x63, 0x6c, 0x75, 0x64, 0x65, 0x2f, 0x63
        /*0032*/ 	.byte	0x75, 0x74, 0x6c, 0x61, 0x73, 0x73, 0x2f, 0x67, 0x65, 0x6d, 0x6d, 0x2f, 0x63, 0x6f, 0x6c, 0x6c
        /*0042*/ 	.byte	0x65, 0x63, 0x74, 0x69, 0x76, 0x65, 0x2f, 0x73, 0x6d, 0x39, 0x30, 0x5f, 0x6d, 0x6d, 0x61, 0x5f
        /*0052*/ 	.byte	0x74, 0x6d, 0x61, 0x5f, 0x67, 0x6d, 0x6d, 0x61, 0x5f, 0x73, 0x73, 0x5f, 0x77, 0x61, 0x72, 0x70
        /*0062*/ 	.byte	0x73, 0x70, 0x65, 0x63, 0x69, 0x61, 0x6c, 0x69, 0x7a, 0x65, 0x64, 0x2e, 0x68, 0x70, 0x70, 0x00
	.type		__unnamed_1,@object
	.size		__unnamed_1,(.L_0 - __unnamed_1)
__unnamed_1:
        /*0072*/ 	.byte	0x76, 0x6f, 0x69, 0x64, 0x20, 0x63, 0x75, 0x74, 0x6c, 0x61, 0x73, 0x73, 0x3a, 0x3a, 0x67, 0x65
        /* <DEDUP_REMOVED lines=176> */
        /*0b82*/ 	.byte	0x3a, 0x3a, 0x69, 0x64, 0x65, 0x6e, 0x74, 0x69, 0x74, 0x79, 0x5d, 0x00
.L_0:


//--------------------- .nv.shared._ZN7cutlass13device_kernelINS_4gemm6kernel13GemmUniversalIN4cute5tupleIJiiiiEEENS1_10collective13CollectiveMmaINS1_34MainloopSm90TmaGmmaWarpSpecializedILi3ENS5_IJNS4_1CILi1EEESB_SB_EEENS1_32KernelTmaWarpSpecializedPingpongEEENS5_IJNSA_ILi64EEENSA_ILi256EEESF_EEENS_10tfloat32_tENS5_IJlSB_lEEESI_SJ_NS4_8TiledMMAINS4_8MMA_AtomIJNS4_4SM904GMMA30MMA_64x256x8_F32TF32TF32_SS_TNILNSN_7ScaleInE1ELSP_1EEEEEENS4_6LayoutISC_NS5_IJNSA_ILi0EEEST_ST_EEEEENS5_IJNS4_10UnderscoreESW_SW_EEEEENS4_13SM90_TMA_LOADENS4_14ComposedLayoutINS4_7SwizzleILi3ELi4ELi3EEENS4_18smem_ptr_flag_bitsILi32EEENSS_INS5_IJNSA_ILi8EEENSA_ILi32EEEEEENS5_IJS16_SB_EEEEEEEvNS4_8identityESZ_S1A_vS1B_EENS_8epilogue10collective6detail29Sm90TmaWarpSpecializedAdapterINS1E_15DefaultEpilogueISI_SJ_SJ_NS1D_6thread17LinearCombinationISI_Li1EffLNS1I_9ScaleType4KindE0ELNS_15FloatRoundStyleE2ESI_EENS1_15EpilogueDefaultEEEEEvvEEEEvNT_6ParamsE --------------------------
	.section	.nv.shared._ZN7cutlass13device_kernelINS_4gemm6kernel13GemmUniversalIN4cute5tupleIJiiiiEEENS1_10collective13CollectiveMmaINS1_34MainloopSm90TmaGmmaWarpSpecializedILi3ENS5_IJNS4_1CILi1EEESB_SB_EEENS1_32KernelTmaWarpSpecializedPingpongEEENS5_IJNSA_ILi64EEENSA_ILi256EEESF_EEENS_10tfloat32_tENS5_IJlSB_lEEESI_SJ_NS4_8TiledMMAINS4_8MMA_AtomIJNS4_4SM904GMMA30MMA_64x256x8_F32TF32TF32_SS_TNILNSN_7ScaleInE1ELSP_1EEEEEENS4_6LayoutISC_NS5_IJNSA_ILi0EEEST_ST_EEEEENS5_IJNS4_10UnderscoreESW_SW_EEEEENS4_13SM90_TMA_LOADENS4_14ComposedLayoutINS4_7SwizzleILi3ELi4ELi3EEENS4_18smem_ptr_flag_bitsILi32EEENSS_INS5_IJNSA_ILi8EEENSA_ILi32EEEEEENS5_IJS16_SB_EEEEEEEvNS4_8identityESZ_S1A_vS1B_EENS_8epilogue10collective6detail29Sm90TmaWarpSpecializedAdapterINS1E_15DefaultEpilogueISI_SJ_SJ_NS1D_6thread17LinearCombinationISI_Li1EffLNS1I_9ScaleType4KindE0ELNS_15FloatRoundStyleE2ESI_EENS1_15EpilogueDefaultEEEEEvvEEEEvNT_6ParamsE,"aw",@nobits
	.sectionflags	@""
	.align	16
	.zero		1024


//--------------------- .nv.shared.reserved.0     --------------------------
	.section	.nv.shared.reserved.0,"aw",@nobits
	.weak		__nv_reservedSMEM_offset_0_alias
	.size		__nv_reservedSMEM_offset_0_alias, 0, 0
	.other		__nv_reservedSMEM_offset_0_alias,@"STO_CUDA_RESERVED_SHARED STV_DEFAULT"
__nv_reservedSMEM_offset_0_alias:
	.zero		0


//--------------------- .nv.global                --------------------------
	.section	.nv.global,"aw",@nobits
.nv.global:
	.type		_ZN39_INTERNAL_299c7fee_4_k_cu_10a87a4f_57414cute1_E,@object
	.size		_ZN39_INTERNAL_299c7fee_4_k_cu_10a87a4f_57414cute1_E,(_ZN39_INTERNAL_299c7fee_4_k_cu_10a87a4f_57414cuda3std3__45__cpo6cbeginE - _ZN39_INTERNAL_299c7fee_4_k_cu_10a87a4f_57414cute1_E)
_ZN39_INTERNAL_299c7fee_4_k_cu_10a87a4f_57414cute1_E:
	.zero		1
	.type		_ZN39_INTERNAL_299c7fee_4_k_cu_10a87a4f_57414cuda3std3__45__cpo6cbeginE,@object
	.size		_ZN39_INTERNAL_299c7fee_4_k_cu_10a87a4f_57414cuda3std3__45__cpo6cbeginE,(_ZN39_INTERNAL_299c7fee_4_k_cu_10a87a4f_57414cuda3std3__48in_placeE - _ZN39_INTERNAL_299c7fee_4_k_cu_10a87a4f_57414cuda3std3__45__cpo6cbeginE)
_ZN39_INTERNAL_299c7fee_4_k_cu_10a87a4f_57414cuda3std3__45__cpo6cbeginE:
	.zero		1
	.type		_ZN39_INTERNAL_299c7fee_4_k_cu_10a87a4f_57414cuda3std3__48in_placeE,@object
	.size		_ZN39_INTERNAL_299c7fee_4_k_cu_10a87a4f_57414cuda3std3__48in_placeE,(_ZN39_INTERNAL_299c7fee_4_k_cu_10a87a4f_57414cuda3std6ranges3__45__cpo9iter_moveE - _ZN39_INTERNAL_299c7fee_4_k_cu_10a87a4f_57414cuda3std3__48in_placeE)
_ZN39_INTERNAL_299c7fee_4_k_cu_10a87a4f_57414cuda3std3__48in_placeE:
	.zero		1
	.type		_ZN39_INTERNAL_299c7fee_4_k_cu_10a87a4f_57414cuda3std6ranges3__45__cpo9iter_moveE,@object
	.size		_ZN39_INTERNAL_299c7fee_4_k_cu_10a87a4f_57414cuda3std6ranges3__45__cpo9iter_moveE,(_ZN39_INTERNAL_299c7fee_4_k_cu_10a87a4f_57414cuda3std3__45__cpo5beginE - _ZN39_INTERNAL_299c7fee_4_k_cu_10a87a4f_57414cuda3std6ranges3__45__cpo9iter_moveE)
_ZN39_INTERNAL_299c7fee_4_k_cu_10a87a4f_57414cuda3std6ranges3__45__cpo9iter_moveE:
	.zero		1
	.type		_ZN39_INTERNAL_299c7fee_4_k_cu_10a87a4f_57414cuda3std3__45__cpo5beginE,@object
	.size		_ZN39_INTERNAL_299c7fee_4_k_cu_10a87a4f_57414cuda3std3__45__cpo5beginE,(_ZN39_INTERNAL_299c7fee_4_k_cu_10a87a4f_57414cuda3std3__441_GLOBAL__N__299c7fee_4_k_cu_10a87a4f_57416ignoreE - _ZN39_INTERNAL_299c7fee_4_k_cu_10a87a4f_57414cuda3std3__45__cpo5beginE)
_ZN39_INTERNAL_299c7fee_4_k_cu_10a87a4f_57414cuda3std3__45__cpo5beginE:
	.zero		1
	.type		_ZN39_INTERNAL_299c7fee_4_k_cu_10a87a4f_57414cuda3std3__441_GLOBAL__N__299c7fee_4_k_cu_10a87a4f_57416ignoreE,@object
	.size		_ZN39_INTERNAL_299c7fee_4_k_cu_10a87a4f_57414cuda3std3__441_GLOBAL__N__299c7fee_4_k_cu_10a87a4f_57416ignoreE,(_ZN39_INTERNAL_299c7fee_4_k_cu_10a87a4f_57414cute7productE - _ZN39_INTERNAL_299c7fee_4_k_cu_10a87a4f_57414cuda3std3__441_GLOBAL__N__299c7fee_4_k_cu_10a87a4f_57416ignoreE)
_ZN39_INTERNAL_299c7fee_4_k_cu_10a87a4f_57414cuda3std3__441_GLOBAL__N__299c7fee_4_k_cu_10a87a4f_57416ignoreE:
	.zero		1
	.type		_ZN39_INTERNAL_299c7fee_4_k_cu_10a87a4f_57414cute7productE,@object
	.size		_ZN39_INTERNAL_299c7fee_4_k_cu_10a87a4f_57414cute7productE,(_ZN39_INTERNAL_299c7fee_4_k_cu_10a87a4f_57414cuda3std3__45__cpo3endE - _ZN39_INTERNAL_299c7fee_4_k_cu_10a87a4f_57414cute7productE)
_ZN39_INTERNAL_299c7fee_4_k_cu_10a87a4f_57414cute7productE:
	.zero		1
	.type		_ZN39_INTERNAL_299c7fee_4_k_cu_10a87a4f_57414cuda3std3__45__cpo3endE,@object
	.size		_ZN39_INTERNAL_299c7fee_4_k_cu_10a87a4f_57414cuda3std3__45__cpo3endE,(_ZN39_INTERNAL_299c7fee_4_k_cu_10a87a4f_57414cuda3std3__419piecewise_constructE - _ZN39_INTERNAL_299c7fee_4_k_cu_10a87a4f_57414cuda3std3__45__cpo3endE)
_ZN39_INTERNAL_299c7fee_4_k_cu_10a87a4f_57414cuda3std3__45__cpo3endE:
	.zero		1
	.type		_ZN39_INTERNAL_299c7fee_4_k_cu_10a87a4f_57414cuda3std3__419piecewise_constructE,@object
	.size		_ZN39_INTERNAL_299c7fee_4_k_cu_10a87a4f_57414cuda3std3__419piecewise_constructE,(_ZN39_INTERNAL_299c7fee_4_k_cu_10a87a4f_57414cuda3std3__45__cpo4cendE - _ZN39_INTERNAL_299c7fee_4_k_cu_10a87a4f_57414cuda3std3__419piecewise_constructE)
_ZN39_INTERNAL_299c7fee_4_k_cu_10a87a4f_57414cuda3std3__419piecewise_constructE:
	.zero		1
	.type		_ZN39_INTERNAL_299c7fee_4_k_cu_10a87a4f_57414cuda3std3__45__cpo4cendE,@object
	.size		_ZN39_INTERNAL_299c7fee_4_k_cu_10a87a4f_57414cuda3std3__45__cpo4cendE,(_ZN39_INTERNAL_299c7fee_4_k_cu_10a87a4f_57414cuda3std6ranges3__45__cpo4swapE - _ZN39_INTERNAL_299c7fee_4_k_cu_10a87a4f_57414cuda3std3__45__cpo4cendE)
_ZN39_INTERNAL_299c7fee_4_k_cu_10a87a4f_57414cuda3std3__45__cpo4cendE:
	.zero		1
	.type		_ZN39_INTERNAL_299c7fee_4_k_cu_10a87a4f_57414cuda3std6ranges3__45__cpo4swapE,@object
	.size		_ZN39_INTERNAL_299c7fee_4_k_cu_10a87a4f_57414cuda3std6ranges3__45__cpo4swapE,(.L_8 - _ZN39_INTERNAL_299c7fee_4_k_cu_10a87a4f_57414cuda3std6ranges3__45__cpo4swapE)
_ZN39_INTERNAL_299c7fee_4_k_cu_10a87a4f_57414cuda3std6ranges3__45__cpo4swapE:
	.zero		1
.L_8:


//--------------------- .nv.constant0._ZN7cutlass13device_kernelINS_4gemm6kernel13GemmUniversalIN4cute5tupleIJiiiiEEENS1_10collective13CollectiveMmaINS1_34MainloopSm90TmaGmmaWarpSpecializedILi3ENS5_IJNS4_1CILi1EEESB_SB_EEENS1_32KernelTmaWarpSpecializedPingpongEEENS5_IJNSA_ILi64EEENSA_ILi256EEESF_EEENS_10tfloat32_tENS5_IJlSB_lEEESI_SJ_NS4_8TiledMMAINS4_8MMA_AtomIJNS4_4SM904GMMA30MMA_64x256x8_F32TF32TF32_SS_TNILNSN_7ScaleInE1ELSP_1EEEEEENS4_6LayoutISC_NS5_IJNSA_ILi0EEEST_ST_EEEEENS5_IJNS4_10UnderscoreESW_SW_EEEEENS4_13SM90_TMA_LOADENS4_14ComposedLayoutINS4_7SwizzleILi3ELi4ELi3EEENS4_18smem_ptr_flag_bitsILi32EEENSS_INS5_IJNSA_ILi8EEENSA_ILi32EEEEEENS5_IJS16_SB_EEEEEEEvNS4_8identityESZ_S1A_vS1B_EENS_8epilogue10collective6detail29Sm90TmaWarpSpecializedAdapterINS1E_15DefaultEpilogueISI_SJ_SJ_NS1D_6thread17LinearCombinationISI_Li1EffLNS1I_9ScaleType4KindE0ELNS_15FloatRoundStyleE2ESI_EENS1_15EpilogueDefaultEEEEEvvEEEEvNT_6ParamsE --------------------------
	.section	.nv.constant0._ZN7cutlass13device_kernelINS_4gemm6kernel13GemmUniversalIN4cute5tupleIJiiiiEEENS1_10collective13CollectiveMmaINS1_34MainloopSm90TmaGmmaWarpSpecializedILi3ENS5_IJNS4_1CILi1EEESB_SB_EEENS1_32KernelTmaWarpSpecializedPingpongEEENS5_IJNSA_ILi64EEENSA_ILi256EEESF_EEENS_10tfloat32_tENS5_IJlSB_lEEESI_SJ_NS4_8TiledMMAINS4_8MMA_AtomIJNS4_4SM904GMMA30MMA_64x256x8_F32TF32TF32_SS_TNILNSN_7ScaleInE1ELSP_1EEEEEENS4_6LayoutISC_NS5_IJNSA_ILi0EEEST_ST_EEEEENS5_IJNS4_10UnderscoreESW_SW_EEEEENS4_13SM90_TMA_LOADENS4_14ComposedLayoutINS4_7SwizzleILi3ELi4ELi3EEENS4_18smem_ptr_flag_bitsILi32EEENSS_INS5_IJNSA_ILi8EEENSA_ILi32EEEEEENS5_IJS16_SB_EEEEEEEvNS4_8identityESZ_S1A_vS1B_EENS_8epilogue10collective6detail29Sm90TmaWarpSpecializedAdapterINS1E_15DefaultEpilogueISI_SJ_SJ_NS1D_6thread17LinearCombinationISI_Li1EffLNS1I_9ScaleType4KindE0ELNS_15FloatRoundStyleE2ESI_EENS1_15EpilogueDefaultEEEEEvvEEEEvNT_6ParamsE,"a",@progbits
	.sectionflags	@""
	.align	4
.nv.constant0._ZN7cutlass13device_kernelINS_4gemm6kernel13GemmUniversalIN4cute5tupleIJiiiiEEENS1_10collective13CollectiveMmaINS1_34MainloopSm90TmaGmmaWarpSpecializedILi3ENS5_IJNS4_1CILi1EEESB_SB_EEENS1_32KernelTmaWarpSpecializedPingpongEEENS5_IJNSA_ILi64EEENSA_ILi256EEESF_EEENS_10tfloat32_tENS5_IJlSB_lEEESI_SJ_NS4_8TiledMMAINS4_8MMA_AtomIJNS4_4SM904GMMA30MMA_64x256x8_F32TF32TF32_SS_TNILNSN_7ScaleInE1ELSP_1EEEEEENS4_6LayoutISC_NS5_IJNSA_ILi0EEEST_ST_EEEEENS5_IJNS4_10UnderscoreESW_SW_EEEEENS4_13SM90_TMA_LOADENS4_14ComposedLayoutINS4_7SwizzleILi3ELi4ELi3EEENS4_18smem_ptr_flag_bitsILi32EEENSS_INS5_IJNSA_ILi8EEENSA_ILi32EEEEEENS5_IJS16_SB_EEEEEEEvNS4_8identityESZ_S1A_vS1B_EENS_8epilogue10collective6detail29Sm90TmaWarpSpecializedAdapterINS1E_15DefaultEpilogueISI_SJ_SJ_NS1D_6thread17LinearCombinationISI_Li1EffLNS1I_9ScaleType4KindE0ELNS_15FloatRoundStyleE2ESI_EENS1_15EpilogueDefaultEEEEEvvEEEEvNT_6ParamsE:
	.zero		1664


//--------------------- SYMBOLS --------------------------

	.type		.nv.reservedSmem.offset0,@object
	.size		.nv.reservedSmem.offset0,0x4
	.type		__assertfail,@function
